	.target	sm_90a

	.elftype	@"ET_EXEC"


//--------------------- .note.nv.tkinfo           --------------------------
	.section	.note.nv.tkinfo,"",@"SHT_NOTE"
	.sectionflags	@"SHF_NOTE_NV_TKINFO"
	.tkinfo
        /*0018*/ 	.word	0x00000002
        /*0030*/ 	.string	""
        /*0030*/ 	.string	"ptxas"
        /*0030*/ 	.string	"Cuda compilation tools, release 13.0, V13.0.88"
        /*0030*/ 	.string	"Build cuda_13.0.r13.0/compiler.36424714_0"
        /*0030*/ 	.string	"-arch sm_90a -m 64 "



//--------------------- .note.nv.cuinfo           --------------------------
	.section	.note.nv.cuinfo,"",@"SHT_NOTE"
	.sectionflags	@"SHF_NOTE_NV_CUINFO"
        /*0018*/ 	.short	0x0002
        /*001a*/ 	.short	0x005a
        /*001c*/ 	.short	0x0082
	.zero		2


//--------------------- .nv.info                  --------------------------
	.section	.nv.info,"",@"SHT_CUDA_INFO"
	.align	4


	//----- nvinfo : EIATTR_REGCOUNT
	.align		4
        /*0000*/ 	.byte	0x04, 0x2f
        /*0002*/ 	.short	(.L_15 - .L_14)
	.align		4
.L_14:
        /*0004*/ 	.word	index@(_ZN7cutlass13device_kernelINS_4gemm6kernel13GemmUniversalIN4cute5tupleIJiiiiEEENS1_10collective13CollectiveMmaINS1_34MainloopSm90TmaGmmaWarpSpecializedILi8ENS5_IJNS4_1CILi1EEESB_SB_EEENS1_32KernelTmaWarpSpecializedPingpongEEENS5_IJNSA_ILi64EEENSA_ILi48EEENSA_ILi128EEEEEENS_6half_tENS5_IJlSB_lEEESJ_SK_NS4_8TiledMMAINS4_8MMA_AtomIJNS4_4SM904GMMA25MMA_64x16x16_F32F16F16_SSILNSO_5MajorE0ELSQ_0ELNSO_7ScaleInE1ELSR_1EEEEEENS4_6LayoutISC_NS5_IJNSA_ILi0EEESV_SV_EEEEENS5_IJNS4_10UnderscoreESY_SY_EEEEENS4_13SM90_TMA_LOADENS4_14ComposedLayoutINS4_7SwizzleILi3ELi4ELi3EEENS4_18smem_ptr_flag_bitsILi16EEENSU_INS5_IJNSA_ILi8EEESF_EEENS5_IJSF_SB_EEEEEEEvNS4_8identityES11_S1B_vS1C_EENS_8epilogue10collective6detail29Sm90TmaWarpSpecializedAdapterINS1F_15DefaultEpilogueISJ_SK_SK_NS1E_6thread17LinearCombinationISJ_Li1EffLNS1J_9ScaleType4KindE0ELNS_15FloatRoundStyleE2ESJ_EENS1_15EpilogueDefaultEEEEEvvEEEEvNT_6ParamsE)
        /*0008*/ 	.word	0x000000a8


	//----- nvinfo : EIATTR_FRAME_SIZE
	.align		4
.L_15:
        /*000c*/ 	.byte	0x04, 0x11
        /*000e*/ 	.short	(.L_17 - .L_16)
	.align		4
.L_16:
        /*0010*/ 	.word	index@(_ZN7cutlass13device_kernelINS_4gemm6kernel13GemmUniversalIN4cute5tupleIJiiiiEEENS1_10collective13CollectiveMmaINS1_34MainloopSm90TmaGmmaWarpSpecializedILi8ENS5_IJNS4_1CILi1EEESB_SB_EEENS1_32KernelTmaWarpSpecializedPingpongEEENS5_IJNSA_ILi64EEENSA_ILi48EEENSA_ILi128EEEEEENS_6half_tENS5_IJlSB_lEEESJ_SK_NS4_8TiledMMAINS4_8MMA_AtomIJNS4_4SM904GMMA25MMA_64x16x16_F32F16F16_SSILNSO_5MajorE0ELSQ_0ELNSO_7ScaleInE1ELSR_1EEEEEENS4_6LayoutISC_NS5_IJNSA_ILi0EEESV_SV_EEEEENS5_IJNS4_10UnderscoreESY_SY_EEEEENS4_13SM90_TMA_LOADENS4_14ComposedLayoutINS4_7SwizzleILi3ELi4ELi3EEENS4_18smem_ptr_flag_bitsILi16EEENSU_INS5_IJNSA_ILi8EEESF_EEENS5_IJSF_SB_EEEEEEEvNS4_8identityES11_S1B_vS1C_EENS_8epilogue10collective6detail29Sm90TmaWarpSpecializedAdapterINS1F_15DefaultEpilogueISJ_SK_SK_NS1E_6thread17LinearCombinationISJ_Li1EffLNS1J_9ScaleType4KindE0ELNS_15FloatRoundStyleE2ESJ_EENS1_15EpilogueDefaultEEEEEvvEEEEvNT_6ParamsE)
        /*0014*/ 	.word	0x00000000


	//----- nvinfo : EIATTR_MIN_STACK_SIZE
	.align		4
.L_17:
        /*0018*/ 	.byte	0x04, 0x12
        /*001a*/ 	.short	(.L_19 - .L_18)
	.align		4
.L_18:
        /*001c*/ 	.word	index@(_ZN7cutlass13device_kernelINS_4gemm6kernel13GemmUniversalIN4cute5tupleIJiiiiEEENS1_10collective13CollectiveMmaINS1_34MainloopSm90TmaGmmaWarpSpecializedILi8ENS5_IJNS4_1CILi1EEESB_SB_EEENS1_32KernelTmaWarpSpecializedPingpongEEENS5_IJNSA_ILi64EEENSA_ILi48EEENSA_ILi128EEEEEENS_6half_tENS5_IJlSB_lEEESJ_SK_NS4_8TiledMMAINS4_8MMA_AtomIJNS4_4SM904GMMA25MMA_64x16x16_F32F16F16_SSILNSO_5MajorE0ELSQ_0ELNSO_7ScaleInE1ELSR_1EEEEEENS4_6LayoutISC_NS5_IJNSA_ILi0EEESV_SV_EEEEENS5_IJNS4_10UnderscoreESY_SY_EEEEENS4_13SM90_TMA_LOADENS4_14ComposedLayoutINS4_7SwizzleILi3ELi4ELi3EEENS4_18smem_ptr_flag_bitsILi16EEENSU_INS5_IJNSA_ILi8EEESF_EEENS5_IJSF_SB_EEEEEEEvNS4_8identityES11_S1B_vS1C_EENS_8epilogue10collective6detail29Sm90TmaWarpSpecializedAdapterINS1F_15DefaultEpilogueISJ_SK_SK_NS1E_6thread17LinearCombinationISJ_Li1EffLNS1J_9ScaleType4KindE0ELNS_15FloatRoundStyleE2ESJ_EENS1_15EpilogueDefaultEEEEEvvEEEEvNT_6ParamsE)
        /*0020*/ 	.word	0x00000000
.L_19:


//--------------------- .nv.compat                --------------------------
	.section	.nv.compat,"",@"SHT_CUDA_COMPAT_INFO"
	.align	4
        /*0000*/ 	.byte	0x02, 0x09, 0x01, 0x00, 0x02, 0x02, 0x04, 0x00, 0x02, 0x05, 0x05, 0x00, 0x03, 0x07, 0x01, 0x01
        /*0010*/ 	.byte	0x02, 0x03, 0x01, 0x00, 0x02, 0x06, 0x01, 0x00, 0x04, 0x0b, 0x08, 0x00, 0x00, 0x00, 0x00, 0x00
        /*0020*/ 	.byte	0x00, 0x00, 0x00, 0x00


//--------------------- .nv.info._ZN7cutlass13device_kernelINS_4gemm6kernel13GemmUniversalIN4cute5tupleIJiiiiEEENS1_10collective13CollectiveMmaINS1_34MainloopSm90TmaGmmaWarpSpecializedILi8ENS5_IJNS4_1CILi1EEESB_SB_EEENS1_32KernelTmaWarpSpecializedPingpongEEENS5_IJNSA_ILi64EEENSA_ILi48EEENSA_ILi128EEEEEENS_6half_tENS5_IJlSB_lEEESJ_SK_NS4_8TiledMMAINS4_8MMA_AtomIJNS4_4SM904GMMA25MMA_64x16x16_F32F16F16_SSILNSO_5MajorE0ELSQ_0ELNSO_7ScaleInE1ELSR_1EEEEEENS4_6LayoutISC_NS5_IJNSA_ILi0EEESV_SV_EEEEENS5_IJNS4_10UnderscoreESY_SY_EEEEENS4_13SM90_TMA_LOADENS4_14ComposedLayoutINS4_7SwizzleILi3ELi4ELi3EEENS4_18smem_ptr_flag_bitsILi16EEENSU_INS5_IJNSA_ILi8EEESF_EEENS5_IJSF_SB_EEEEEEEvNS4_8identityES11_S1B_vS1C_EENS_8epilogue10collective6detail29Sm90TmaWarpSpecializedAdapterINS1F_15DefaultEpilogueISJ_SK_SK_NS1E_6thread17LinearCombinationISJ_Li1EffLNS1J_9ScaleType4KindE0ELNS_15FloatRoundStyleE2ESJ_EENS1_15EpilogueDefaultEEEEEvvEEEEvNT_6ParamsE --------------------------
	.section	.nv.info._ZN7cutlass13device_kernelINS_4gemm6kernel13GemmUniversalIN4cute5tupleIJiiiiEEENS1_10collective13CollectiveMmaINS1_34MainloopSm90TmaGmmaWarpSpecializedILi8ENS5_IJNS4_1CILi1EEESB_SB_EEENS1_32KernelTmaWarpSpecializedPingpongEEENS5_IJNSA_ILi64EEENSA_ILi48EEENSA_ILi128EEEEEENS_6half_tENS5_IJlSB_lEEESJ_SK_NS4_8TiledMMAINS4_8MMA_AtomIJNS4_4SM904GMMA25MMA_64x16x16_F32F16F16_SSILNSO_5MajorE0ELSQ_0ELNSO_7ScaleInE1ELSR_1EEEEEENS4_6LayoutISC_NS5_IJNSA_ILi0EEESV_SV_EEEEENS5_IJNS4_10UnderscoreESY_SY_EEEEENS4_13SM90_TMA_LOADENS4_14ComposedLayoutINS4_7SwizzleILi3ELi4ELi3EEENS4_18smem_ptr_flag_bitsILi16EEENSU_INS5_IJNSA_ILi8EEESF_EEENS5_IJSF_SB_EEEEEEEvNS4_8identityES11_S1B_vS1C_EENS_8epilogue10collective6detail29Sm90TmaWarpSpecializedAdapterINS1F_15DefaultEpilogueISJ_SK_SK_NS1E_6thread17LinearCombinationISJ_Li1EffLNS1J_9ScaleType4KindE0ELNS_15FloatRoundStyleE2ESJ_EENS1_15EpilogueDefaultEEEEEvvEEEEvNT_6ParamsE,"",@"SHT_CUDA_INFO"
	.sectionflags	@""
	.align	4


	//----- nvinfo : EIATTR_CUDA_API_VERSION
	.align		4
        /*0000*/ 	.byte	0x04, 0x37
        /*0002*/ 	.short	(.L_21 - .L_20)
.L_20:
        /*0004*/ 	.word	0x00000082


	//----- nvinfo : EIATTR_KPARAM_INFO
	.align		4
.L_21:
        /*0008*/ 	.byte	0x04, 0x17
        /*000a*/ 	.short	(.L_23 - .L_22)
.L_22:
        /*000c*/ 	.word	0x00000000
        /*0010*/ 	.short	0x0000
        /*0012*/ 	.short	0x0070
        /*0014*/ 	.byte	0x00, 0xf0, 0x01, 0x10


	//----- nvinfo : EIATTR_SPARSE_MMA_MASK
	.align		4
.L_23:
        /*0018*/ 	.byte	0x03, 0x50
        /*001a*/ 	.short	0x0000


	//----- nvinfo : EIATTR_MAXREG_COUNT
	.align		4
        /*001c*/ 	.byte	0x03, 0x1b
        /*001e*/ 	.short	0x00a8


	//----- nvinfo : EIATTR_NUM_BARRIERS
	.align		4
        /*0020*/ 	.byte	0x02, 0x4c
        /*0022*/ 	.byte	0x01
	.zero		1


	//----- nvinfo : EIATTR_EXTERNS
	.align		4
        /*0024*/ 	.byte	0x04, 0x0f
        /*0026*/ 	.short	(.L_25 - .L_24)


	//   ....[0]....
	.align		4
.L_24:
        /*0028*/ 	.word	index@(__assertfail)


	//----- nvinfo : EIATTR_MERCURY_ISA_VERSION
	.align		4
.L_25:
        /*002c*/ 	.byte	0x03, 0x5f
        /*002e*/ 	.short	0x0101


	//----- nvinfo : EIATTR_INT_WARP_WIDE_INSTR_OFFSETS
	.align		4
        /*0030*/ 	.byte	0x04, 0x31
        /*0032*/ 	.short	(.L_27 - .L_26)


	//   ....[0]....
.L_26:
        /*0034*/ 	.word	0x00000520


	//   ....[1]....
        /*0038*/ 	.word	0x00000540


	//   ....[2]....
        /*003c*/ 	.word	0x000005c0


	//   ....[3]....
        /*0040*/ 	.word	0x000005d0


	//   ....[4]....
        /*0044*/ 	.word	0x000005e0


	//   ....[5]....
        /*0048*/ 	.word	0x00000600


	//   ....[6]....
        /*004c*/ 	.word	0x00000660


	//   ....[7]....
        /*0050*/ 	.word	0x00000680


	//----- nvinfo : EIATTR_COOP_GROUP_MASK_REGIDS
	.align		4
.L_27:
        /*0054*/ 	.byte	0x04, 0x29
        /*0056*/ 	.short	(.L_29 - .L_28)


	//   ....[0]....
.L_28:
        /*0058*/ 	.word	0xffffffff


	//   ....[1]....
        /*005c*/ 	.word	0xffffffff


	//   ....[2]....
        /*0060*/ 	.word	0xffffffff


	//   ....[3]....
        /*0064*/ 	.word	0xffffffff


	//   ....[4]....
        /*0068*/ 	.word	0xffffffff


	//   ....[5]....
        /*006c*/ 	.word	0xffffffff


	//----- nvinfo : EIATTR_COOP_GROUP_INSTR_OFFSETS
	.align		4
.L_29:
        /*0070*/ 	.byte	0x04, 0x28
        /*0072*/ 	.short	(.L_31 - .L_30)


	//   ....[0]....
.L_30:
        /*0074*/ 	.word	0x00000050


	//   ....[1]....
        /*0078*/ 	.word	0x00000080


	//   ....[2]....
        /*007c*/ 	.word	0x00000180


	//   ....[3]....
        /*0080*/ 	.word	0x00000440


	//   ....[4]....
        /*0084*/ 	.word	0x00000480


	//   ....[5]....
        /*0088*/ 	.word	0x000004c0


	//----- nvinfo : EIATTR_REG_RECONFIG
	.align		4
.L_31:
        /*008c*/ 	.byte	0x01, 0x54
	.zero		2


	//----- nvinfo : EIATTR_SYSCALL_OFFSETS
	.align		4
        /*0090*/ 	.byte	0x04, 0x46
        /*0092*/ 	.short	(.L_33 - .L_32)


	//   ....[0]....
.L_32:
        /*0094*/ 	.word	0x000017d0


	//----- nvinfo : EIATTR_MBARRIER_INSTR_OFFSETS
	.align		4
.L_33:
        /*0098*/ 	.byte	0x04, 0x39
        /*009a*/ 	.short	(.L_35 - .L_34)


	//   ....[0]....
.L_34:
        /*009c*/ 	.word	0x00000320
        /*00a0*/ 	.word	0x000000ff
        /*00a4*/ 	.word	0x00000000
        /*00a8*/ 	.short	0x0100
        /*00aa*/ 	.byte	0x09
	.zero		1


	//   ....[1]....
        /*00ac*/ 	.word	0x00000330
        /*00b0*/ 	.word	0x000000ff
        /*00b4*/ 	.word	0x00000040
        /*00b8*/ 	.short	0x0100
        /*00ba*/ 	.byte	0x09
	.zero		1


	//   ....[2]....
        /*00bc*/ 	.word	0x00000340
        /*00c0*/ 	.word	0x000000ff
        /*00c4*/ 	.word	0x00000008
        /*00c8*/ 	.short	0x0100
        /*00ca*/ 	.byte	0x09
	.zero		1


	//   ....[3]....
        /*00cc*/ 	.word	0x00000350
        /*00d0*/ 	.word	0x000000ff
        /*00d4*/ 	.word	0x00000048
        /*00d8*/ 	.short	0x0100
        /*00da*/ 	.byte	0x09
	.zero		1


	//   ....[4]....
        /*00dc*/ 	.word	0x00000360
        /*00e0*/ 	.word	0x000000ff
        /*00e4*/ 	.word	0x00000010
        /*00e8*/ 	.short	0x0100
        /*00ea*/ 	.byte	0x09
	.zero		1


	//   ....[5]....
        /*00ec*/ 	.word	0x00000370
        /*00f0*/ 	.word	0x000000ff
        /*00f4*/ 	.word	0x00000050
        /*00f8*/ 	.short	0x0100
        /*00fa*/ 	.byte	0x09
	.zero		1


	//   ....[6]....
        /*00fc*/ 	.word	0x00000380
        /*0100*/ 	.word	0x000000ff
        /*0104*/ 	.word	0x00000018
        /*0108*/ 	.short	0x0100
        /*010a*/ 	.byte	0x09
	.zero		1


	//   ....[7]....
        /*010c*/ 	.word	0x00000390
        /*0110*/ 	.word	0x000000ff
        /*0114*/ 	.word	0x00000058
        /*0118*/ 	.short	0x0100
        /*011a*/ 	.byte	0x09
	.zero		1


	//   ....[8]....
        /*011c*/ 	.word	0x000003a0
        /*0120*/ 	.word	0x000000ff
        /*0124*/ 	.word	0x00000020
        /*0128*/ 	.short	0x0100
        /*012a*/ 	.byte	0x09
	.zero		1


	//   ....[9]....
        /*012c*/ 	.word	0x000003b0
        /*0130*/ 	.word	0x000000ff
        /*0134*/ 	.word	0x00000060
        /*0138*/ 	.short	0x0100
        /*013a*/ 	.byte	0x09
	.zero		1


	//   ....[10]....
        /*013c*/ 	.word	0x000003c0
        /*0140*/ 	.word	0x000000ff
        /*0144*/ 	.word	0x00000028
        /*0148*/ 	.short	0x0100
        /*014a*/ 	.byte	0x09
	.zero		1


	//   ....[11]....
        /*014c*/ 	.word	0x000003d0
        /*0150*/ 	.word	0x000000ff
        /*0154*/ 	.word	0x00000068
        /*0158*/ 	.short	0x0100
        /*015a*/ 	.byte	0x09
	.zero		1


	//   ....[12]....
        /*015c*/ 	.word	0x000003e0
        /*0160*/ 	.word	0x000000ff
        /*0164*/ 	.word	0x00000030
        /*0168*/ 	.short	0x0100
        /*016a*/ 	.byte	0x09
	.zero		1


	//   ....[13]....
        /*016c*/ 	.word	0x000003f0
        /*0170*/ 	.word	0x000000ff
        /*0174*/ 	.word	0x00000070
        /*0178*/ 	.short	0x0100
        /*017a*/ 	.byte	0x09
	.zero		1


	//   ....[14]....
        /*017c*/ 	.word	0x00000400
        /*0180*/ 	.word	0x000000ff
        /*0184*/ 	.word	0x00000038
        /*0188*/ 	.short	0x0100
        /*018a*/ 	.byte	0x09
	.zero		1


	//   ....[15]....
        /*018c*/ 	.word	0x00000410
        /*0190*/ 	.word	0x000000ff
        /*0194*/ 	.word	0x00000078
        /*0198*/ 	.short	0x0100
        /*019a*/ 	.byte	0x09
	.zero		1


	//   ....[16]....
        /*019c*/ 	.word	0x000006a0
        /*01a0*/ 	.word	0x000000ff
        /*01a4*/ 	.word	0x000000b0
        /*01a8*/ 	.short	0x0100
        /*01aa*/ 	.byte	0x09
	.zero		1


	//   ....[17]....
        /*01ac*/ 	.word	0x000006b0
        /*01b0*/ 	.word	0x000000ff
        /*01b4*/ 	.word	0x000000b8
        /*01b8*/ 	.short	0x0100
        /*01ba*/ 	.byte	0x09
	.zero		1


	//   ....[18]....
        /*01bc*/ 	.word	0x000006f0
        /*01c0*/ 	.word	0x000000ff
        /*01c4*/ 	.word	0x00000090
        /*01c8*/ 	.short	0x0100
        /*01ca*/ 	.byte	0x0a
	.zero		1


	//   ....[19]....
        /*01cc*/ 	.word	0x00000710
        /*01d0*/ 	.word	0x000000ff
        /*01d4*/ 	.word	0x00000098
        /*01d8*/ 	.short	0x0100
        /*01da*/ 	.byte	0x0a
	.zero		1


	//   ....[20]....
        /*01dc*/ 	.word	0x00000720
        /*01e0*/ 	.word	0x000000ff
        /*01e4*/ 	.word	0x000000a0
        /*01e8*/ 	.short	0x0100
        /*01ea*/ 	.byte	0x0a
	.zero		1


	//   ....[21]....
        /*01ec*/ 	.word	0x00000730
        /*01f0*/ 	.word	0x000000ff
        /*01f4*/ 	.word	0x000000a8
        /*01f8*/ 	.short	0x0100
        /*01fa*/ 	.byte	0x0a
	.zero		1


	//   ....[22]....
        /*01fc*/ 	.word	0x000016b0
        /*0200*/ 	.word	0x00000033
        /*0204*/ 	.word	0x00000000
        /*0208*/ 	.short	0x010a
        /*020a*/ 	.byte	0x31
	.zero		1


	//   ....[23]....
        /*020c*/ 	.word	0x00001860
        /*0210*/ 	.word	0x00000003
        /*0214*/ 	.word	0x00000000
        /*0218*/ 	.short	0x010a
        /*021a*/ 	.byte	0x3f
	.zero		1


	//   ....[24]....
        /*021c*/ 	.word	0x000018a0
        /*0220*/ 	.word	0x00000003
        /*0224*/ 	.word	0x00000000
        /*0228*/ 	.short	0x010a
        /*022a*/ 	.byte	0x3f
	.zero		1


	//   ....[25]....
        /*022c*/ 	.word	0x00002360
        /*0230*/ 	.word	0x000000ff
        /*0234*/ 	.word	0x00000000
        /*0238*/ 	.short	0x010a
        /*023a*/ 	.byte	0x04
	.zero		1


	//   ....[26]....
        /*023c*/ 	.word	0x000023a0
        /*0240*/ 	.word	0x000000ff
        /*0244*/ 	.word	0x00000000
        /*0248*/ 	.short	0x010a
        /*024a*/ 	.byte	0x04
	.zero		1


	//   ....[27]....
        /*024c*/ 	.word	0x00002dd0
        /*0250*/ 	.word	0x000000ff
        /*0254*/ 	.word	0x00000000
        /*0258*/ 	.short	0x0101
        /*025a*/ 	.byte	0x04
	.zero		1


	//   ....[28]....
        /*025c*/ 	.word	0x00002ec0
        /*0260*/ 	.word	0x00000034
        /*0264*/ 	.word	0x00000000
        /*0268*/ 	.short	0x0101
        /*026a*/ 	.byte	0x2c
	.zero		1


	//   ....[29]....
        /*026c*/ 	.word	0x00002f80
        /*0270*/ 	.word	0x000000ff
        /*0274*/ 	.word	0x00000000
        /*0278*/ 	.short	0x0101
        /*027a*/ 	.byte	0x04
	.zero		1


	//   ....[30]....
        /*027c*/ 	.word	0x00003030
        /*0280*/ 	.word	0x00000033
        /*0284*/ 	.word	0x00000010
        /*0288*/ 	.short	0x010a
        /*028a*/ 	.byte	0x31
	.zero		1


	//   ....[31]....
        /*028c*/ 	.word	0x00004c30
        /*0290*/ 	.word	0x00000036
        /*0294*/ 	.word	0x00000000
        /*0298*/ 	.short	0x0101
        /*029a*/ 	.byte	0x2c
	.zero		1


	//   ....[32]....
        /*029c*/ 	.word	0x00005610
        /*02a0*/ 	.word	0x00000007
        /*02a4*/ 	.word	0x00000040
        /*02a8*/ 	.short	0x010a
        /*02aa*/ 	.byte	0x3f
	.zero		1


	//   ....[33]....
        /*02ac*/ 	.word	0x00005a70
        /*02b0*/ 	.word	0x00000003
        /*02b4*/ 	.word	0x000000b8
        /*02b8*/ 	.short	0x0101
        /*02ba*/ 	.byte	0x3f
	.zero		1


	//   ....[34]....
        /*02bc*/ 	.word	0x000061e0
        /*02c0*/ 	.word	0x00000007
        /*02c4*/ 	.word	0x00000000
        /*02c8*/ 	.short	0x010a
        /*02ca*/ 	.byte	0x3f
	.zero		1


	//   ....[35]....
        /*02cc*/ 	.word	0x00006260
        /*02d0*/ 	.word	0x00000009
        /*02d4*/ 	.word	0x00000000
        /*02d8*/ 	.short	0x010a
        /*02da*/ 	.byte	0x3f
	.zero		1


	//   ....[36]....
        /*02dc*/ 	.word	0x000062f0
        /*02e0*/ 	.word	0x00000006
        /*02e4*/ 	.word	0x00000000
        /*02e8*/ 	.short	0x010a
        /*02ea*/ 	.byte	0x3f
	.zero		1


	//   ....[37]....
        /*02ec*/ 	.word	0x00006380
        /*02f0*/ 	.word	0x00000009
        /*02f4*/ 	.word	0x00000000
        /*02f8*/ 	.short	0x010a
        /*02fa*/ 	.byte	0x3f
	.zero		1


	//   ....[38]....
        /*02fc*/ 	.word	0x00006410
        /*0300*/ 	.word	0x00000006
        /*0304*/ 	.word	0x00000000
        /*0308*/ 	.short	0x010a
        /*030a*/ 	.byte	0x3f
	.zero		1


	//   ....[39]....
        /*030c*/ 	.word	0x000064a0
        /*0310*/ 	.word	0x00000009
        /*0314*/ 	.word	0x00000000
        /*0318*/ 	.short	0x010a
        /*031a*/ 	.byte	0x3f
	.zero		1


	//   ....[40]....
        /*031c*/ 	.word	0x00006530
        /*0320*/ 	.word	0x00000006
        /*0324*/ 	.word	0x00000000
        /*0328*/ 	.short	0x010a
        /*032a*/ 	.byte	0x3f
	.zero		1


	//   ....[41]....
        /*032c*/ 	.word	0x000065c0
        /*0330*/ 	.word	0x00000003
        /*0334*/ 	.word	0x00000000
        /*0338*/ 	.short	0x010a
        /*033a*/ 	.byte	0x3f
	.zero		1


	//   ....[42]....
        /*033c*/ 	.word	0x00006620
        /*0340*/ 	.word	0x00000035
        /*0344*/ 	.word	0x00000000
        /*0348*/ 	.short	0x010a
        /*034a*/ 	.byte	0x3f
	.zero		1


	//   ....[43]....
        /*034c*/ 	.word	0x00006670
        /*0350*/ 	.word	0x00000003
        /*0354*/ 	.word	0x00000000
        /*0358*/ 	.short	0x010a
        /*035a*/ 	.byte	0x3f
	.zero		1


	//   ....[44]....
        /*035c*/ 	.word	0x000066d0
        /*0360*/ 	.word	0x00000004
        /*0364*/ 	.word	0x00000000
        /*0368*/ 	.short	0x010a
        /*036a*/ 	.byte	0x3f
	.zero		1


	//   ....[45]....
        /*036c*/ 	.word	0x00006720
        /*0370*/ 	.word	0x00000035
        /*0374*/ 	.word	0x00000010
        /*0378*/ 	.short	0x010a
        /*037a*/ 	.byte	0x3f
	.zero		1


	//   ....[46]....
        /*037c*/ 	.word	0x000067f0
        /*0380*/ 	.word	0x00000007
        /*0384*/ 	.word	0x00000040
        /*0388*/ 	.short	0x010a
        /*038a*/ 	.byte	0x3f
	.zero		1


	//   ....[47]....
        /*038c*/ 	.word	0x000068c0
        /*0390*/ 	.word	0x00000007
        /*0394*/ 	.word	0x00000000
        /*0398*/ 	.short	0x010a
        /*039a*/ 	.byte	0x3f
	.zero		1


	//   ....[48]....
        /*039c*/ 	.word	0x00006910
        /*03a0*/ 	.word	0x00000009
        /*03a4*/ 	.word	0x00000000
        /*03a8*/ 	.short	0x010a
        /*03aa*/ 	.byte	0x3f
	.zero		1


	//   ....[49]....
        /*03ac*/ 	.word	0x00006960
        /*03b0*/ 	.word	0x00000006
        /*03b4*/ 	.word	0x00000000
        /*03b8*/ 	.short	0x010a
        /*03ba*/ 	.byte	0x3f
	.zero		1


	//   ....[50]....
        /*03bc*/ 	.word	0x000069b0
        /*03c0*/ 	.word	0x00000009
        /*03c4*/ 	.word	0x00000000
        /*03c8*/ 	.short	0x010a
        /*03ca*/ 	.byte	0x3f
	.zero		1


	//   ....[51]....
        /*03cc*/ 	.word	0x00006a00
        /*03d0*/ 	.word	0x00000006
        /*03d4*/ 	.word	0x00000000
        /*03d8*/ 	.short	0x010a
        /*03da*/ 	.byte	0x3f
	.zero		1


	//   ....[52]....
        /*03dc*/ 	.word	0x00006a50
        /*03e0*/ 	.word	0x00000009
        /*03e4*/ 	.word	0x00000000
        /*03e8*/ 	.short	0x010a
        /*03ea*/ 	.byte	0x3f
	.zero		1


	//   ....[53]....
        /*03ec*/ 	.word	0x00006aa0
        /*03f0*/ 	.word	0x00000006
        /*03f4*/ 	.word	0x00000000
        /*03f8*/ 	.short	0x010a
        /*03fa*/ 	.byte	0x3f
	.zero		1


	//----- nvinfo : EIATTR_NUM_MBARRIERS
	.align		4
.L_35:
        /*03fc*/ 	.byte	0x03, 0x38
        /*03fe*/ 	.short	0x0016


	//----- nvinfo : EIATTR_EXIT_INSTR_OFFSETS
	.align		4
        /*0400*/ 	.byte	0x04, 0x1c
        /*0402*/ 	.short	(.L_37 - .L_36)


	//   ....[0]....
.L_36:
        /*0404*/ 	.word	0x000012f0


	//   ....[1]....
        /*0408*/ 	.word	0x00001350


	//   ....[2]....
        /*040c*/ 	.word	0x00005340


	//   ....[3]....
        /*0410*/ 	.word	0x00005370


	//   ....[4]....
        /*0414*/ 	.word	0x00006610


	//----- nvinfo : EIATTR_MAX_THREADS
	.align		4
.L_37:
        /*0418*/ 	.byte	0x04, 0x05
        /*041a*/ 	.short	(.L_39 - .L_38)
.L_38:
        /*041c*/ 	.word	0x00000180
        /*0420*/ 	.word	0x00000001
        /*0424*/ 	.word	0x00000001


	//----- nvinfo : EIATTR_CRS_STACK_SIZE
	.align		4
.L_39:
        /*0428*/ 	.byte	0x04, 0x1e
        /*042a*/ 	.short	(.L_41 - .L_40)
.L_40:
        /*042c*/ 	.word	0x00000000


	//----- nvinfo : EIATTR_CBANK_PARAM_SIZE
	.align		4
.L_41:
        /*0430*/ 	.byte	0x03, 0x19
        /*0432*/ 	.short	0x0470


	//----- nvinfo : EIATTR_PARAM_CBANK
	.align		4
        /*0434*/ 	.byte	0x04, 0x0a
        /*0436*/ 	.short	(.L_43 - .L_42)
	.align		4
.L_42:
        /*0438*/ 	.word	index@(.nv.constant0._ZN7cutlass13device_kernelINS_4gemm6kernel13GemmUniversalIN4cute5tupleIJiiiiEEENS1_10collective13CollectiveMmaINS1_34MainloopSm90TmaGmmaWarpSpecializedILi8ENS5_IJNS4_1CILi1EEESB_SB_EEENS1_32KernelTmaWarpSpecializedPingpongEEENS5_IJNSA_ILi64EEENSA_ILi48EEENSA_ILi128EEEEEENS_6half_tENS5_IJlSB_lEEESJ_SK_NS4_8TiledMMAINS4_8MMA_AtomIJNS4_4SM904GMMA25MMA_64x16x16_F32F16F16_SSILNSO_5MajorE0ELSQ_0ELNSO_7ScaleInE1ELSR_1EEEEEENS4_6LayoutISC_NS5_IJNSA_ILi0EEESV_SV_EEEEENS5_IJNS4_10UnderscoreESY_SY_EEEEENS4_13SM90_TMA_LOADENS4_14ComposedLayoutINS4_7SwizzleILi3ELi4ELi3EEENS4_18smem_ptr_flag_bitsILi16EEENSU_INS5_IJNSA_ILi8EEESF_EEENS5_IJSF_SB_EEEEEEEvNS4_8identityES11_S1B_vS1C_EENS_8epilogue10collective6detail29Sm90TmaWarpSpecializedAdapterINS1F_15DefaultEpilogueISJ_SK_SK_NS1E_6thread17LinearCombinationISJ_Li1EffLNS1J_9ScaleType4KindE0ELNS_15FloatRoundStyleE2ESJ_EENS1_15EpilogueDefaultEEEEEvvEEEEvNT_6ParamsE)
        /*043c*/ 	.short	0x0210
        /*043e*/ 	.short	0x0470


	//----- nvinfo : EIATTR_SW_WAR
	.align		4
.L_43:
        /*0440*/ 	.byte	0x04, 0x36
        /*0442*/ 	.short	(.L_45 - .L_44)
.L_44:
        /*0444*/ 	.word	0x00000008
.L_45:


//--------------------- .nv.callgraph             --------------------------
	.section	.nv.callgraph,"",@"SHT_CUDA_CALLGRAPH"
	.align	4
	.sectionentsize	8
	.align		4
        /*0000*/ 	.word	0x00000000
	.align		4
        /*0004*/ 	.word	0xffffffff
	.align		4
        /*0008*/ 	.word	index@(_ZN7cutlass13device_kernelINS_4gemm6kernel13GemmUniversalIN4cute5tupleIJiiiiEEENS1_10collective13CollectiveMmaINS1_34MainloopSm90TmaGmmaWarpSpecializedILi8ENS5_IJNS4_1CILi1EEESB_SB_EEENS1_32KernelTmaWarpSpecializedPingpongEEENS5_IJNSA_ILi64EEENSA_ILi48EEENSA_ILi128EEEEEENS_6half_tENS5_IJlSB_lEEESJ_SK_NS4_8TiledMMAINS4_8MMA_AtomIJNS4_4SM904GMMA25MMA_64x16x16_F32F16F16_SSILNSO_5MajorE0ELSQ_0ELNSO_7ScaleInE1ELSR_1EEEEEENS4_6LayoutISC_NS5_IJNSA_ILi0EEESV_SV_EEEEENS5_IJNS4_10UnderscoreESY_SY_EEEEENS4_13SM90_TMA_LOADENS4_14ComposedLayoutINS4_7SwizzleILi3ELi4ELi3EEENS4_18smem_ptr_flag_bitsILi16EEENSU_INS5_IJNSA_ILi8EEESF_EEENS5_IJSF_SB_EEEEEEEvNS4_8identityES11_S1B_vS1C_EENS_8epilogue10collective6detail29Sm90TmaWarpSpecializedAdapterINS1F_15DefaultEpilogueISJ_SK_SK_NS1E_6thread17LinearCombinationISJ_Li1EffLNS1J_9ScaleType4KindE0ELNS_15FloatRoundStyleE2ESJ_EENS1_15EpilogueDefaultEEEEEvvEEEEvNT_6ParamsE)
	.align		4
        /*000c*/ 	.word	index@(__assertfail)
	.align		4
        /*0010*/ 	.word	0x00000000
	.align		4
        /*0014*/ 	.word	0xfffffffe
	.align		4
        /*0018*/ 	.word	0x00000000
	.align		4
        /*001c*/ 	.word	0xfffffffd
	.align		4
        /*0020*/ 	.word	0x00000000
	.align		4
        /*0024*/ 	.word	0xfffffffc


//--------------------- .nv.constant4             --------------------------
	.section	.nv.constant4,"a",@progbits
	.align	8
	.align		8
.nv.constant4:
        /*0000*/ 	.dword	__assertfail
	.align		8
        /*0008*/ 	.dword	__unnamed_1
	.align		8
        /*0010*/ 	.dword	_ZN39_INTERNAL_7d825515_4_k_cu_724aab76_83274cuda3std3__45__cpo5beginE
	.align		8
        /*0018*/ 	.dword	_ZN39_INTERNAL_7d825515_4_k_cu_724aab76_83274cuda3std3__45__cpo3endE
	.align		8
        /*0020*/ 	.dword	_ZN39_INTERNAL_7d825515_4_k_cu_724aab76_83274cuda3std3__45__cpo6cbeginE
	.align		8
        /*0028*/ 	.dword	_ZN39_INTERNAL_7d825515_4_k_cu_724aab76_83274cuda3std3__45__cpo4cendE
	.align		8
        /*0030*/ 	.dword	_ZN39_INTERNAL_7d825515_4_k_cu_724aab76_83274cuda3std3__441_GLOBAL__N__7d825515_4_k_cu_724aab76_83276ignoreE
	.align		8
        /*0038*/ 	.dword	_ZN39_INTERNAL_7d825515_4_k_cu_724aab76_83274cuda3std3__419piecewise_constructE
	.align		8
        /*0040*/ 	.dword	_ZN39_INTERNAL_7d825515_4_k_cu_724aab76_83274cuda3std3__48in_placeE
	.align		8
        /*0048*/ 	.dword	_ZN39_INTERNAL_7d825515_4_k_cu_724aab76_83274cuda3std6ranges3__45__cpo4swapE
	.align		8
        /*0050*/ 	.dword	_ZN39_INTERNAL_7d825515_4_k_cu_724aab76_83274cuda3std6ranges3__45__cpo9iter_moveE
	.align		8
        /*0058*/ 	.dword	_ZN39_INTERNAL_7d825515_4_k_cu_724aab76_83274cute7productE
	.align		8
        /*0060*/ 	.dword	_ZN39_INTERNAL_7d825515_4_k_cu_724aab76_83274cute1_E
	.align		8
        /*0068*/ 	.dword	$str$22
	.align		8
        /*0070*/ 	.dword	$str$23


//--------------------- .text._ZN7cutlass13device_kernelINS_4gemm6kernel13GemmUniversalIN4cute5tupleIJiiiiEEENS1_10collective13CollectiveMmaINS1_34MainloopSm90TmaGmmaWarpSpecializedILi8ENS5_IJNS4_1CILi1EEESB_SB_EEENS1_32KernelTmaWarpSpecializedPingpongEEENS5_IJNSA_ILi64EEENSA_ILi48EEENSA_ILi128EEEEEENS_6half_tENS5_IJlSB_lEEESJ_SK_NS4_8TiledMMAINS4_8MMA_AtomIJNS4_4SM904GMMA25MMA_64x16x16_F32F16F16_SSILNSO_5MajorE0ELSQ_0ELNSO_7ScaleInE1ELSR_1EEEEEENS4_6LayoutISC_NS5_IJNSA_ILi0EEESV_SV_EEEEENS5_IJNS4_10UnderscoreESY_SY_EEEEENS4_13SM90_TMA_LOADENS4_14ComposedLayoutINS4_7SwizzleILi3ELi4ELi3EEENS4_18smem_ptr_flag_bitsILi16EEENSU_INS5_IJNSA_ILi8EEESF_EEENS5_IJSF_SB_EEEEEEEvNS4_8identityES11_S1B_vS1C_EENS_8epilogue10collective6detail29Sm90TmaWarpSpecializedAdapterINS1F_15DefaultEpilogueISJ_SK_SK_NS1E_6thread17LinearCombinationISJ_Li1EffLNS1J_9ScaleType4KindE0ELNS_15FloatRoundStyleE2ESJ_EENS1_15EpilogueDefaultEEEEEvvEEEEvNT_6ParamsE --------------------------
	.section	.text._ZN7cutlass13device_kernelINS_4gemm6kernel13GemmUniversalIN4cute5tupleIJiiiiEEENS1_10collective13CollectiveMmaINS1_34MainloopSm90TmaGmmaWarpSpecializedILi8ENS5_IJNS4_1CILi1EEESB_SB_EEENS1_32KernelTmaWarpSpecializedPingpongEEENS5_IJNSA_ILi64EEENSA_ILi48EEENSA_ILi128EEEEEENS_6half_tENS5_IJlSB_lEEESJ_SK_NS4_8TiledMMAINS4_8MMA_AtomIJNS4_4SM904GMMA25MMA_64x16x16_F32F16F16_SSILNSO_5MajorE0ELSQ_0ELNSO_7ScaleInE1ELSR_1EEEEEENS4_6LayoutISC_NS5_IJNSA_ILi0EEESV_SV_EEEEENS5_IJNS4_10UnderscoreESY_SY_EEEEENS4_13SM90_TMA_LOADENS4_14ComposedLayoutINS4_7SwizzleILi3ELi4ELi3EEENS4_18smem_ptr_flag_bitsILi16EEENSU_INS5_IJNSA_ILi8EEESF_EEENS5_IJSF_SB_EEEEEEEvNS4_8identityES11_S1B_vS1C_EENS_8epilogue10collective6detail29Sm90TmaWarpSpecializedAdapterINS1F_15DefaultEpilogueISJ_SK_SK_NS1E_6thread17LinearCombinationISJ_Li1EffLNS1J_9ScaleType4KindE0ELNS_15FloatRoundStyleE2ESJ_EENS1_15EpilogueDefaultEEEEEvvEEEEvNT_6ParamsE,"ax",@progbits
	.align	128
.text._ZN7cutlass13device_kernelINS_4gemm6kernel13GemmUniversalIN4cute5tupleIJiiiiEEENS1_10collective13CollectiveMmaINS1_34MainloopSm90TmaGmmaWarpSpecializedILi8ENS5_IJNS4_1CILi1EEESB_SB_EEENS1_32KernelTmaWarpSpecializedPingpongEEENS5_IJNSA_ILi64EEENSA_ILi48EEENSA_ILi128EEEEEENS_6half_tENS5_IJlSB_lEEESJ_SK_NS4_8TiledMMAINS4_8MMA_AtomIJNS4_4SM904GMMA25MMA_64x16x16_F32F16F16_SSILNSO_5MajorE0ELSQ_0ELNSO_7ScaleInE1ELSR_1EEEEEENS4_6LayoutISC_NS5_IJNSA_ILi0EEESV_SV_EEEEENS5_IJNS4_10UnderscoreESY_SY_EEEEENS4_13SM90_TMA_LOADENS4_14ComposedLayoutINS4_7SwizzleILi3ELi4ELi3EEENS4_18smem_ptr_flag_bitsILi16EEENSU_INS5_IJNSA_ILi8EEESF_EEENS5_IJSF_SB_EEEEEEEvNS4_8identityES11_S1B_vS1C_EENS_8epilogue10collective6detail29Sm90TmaWarpSpecializedAdapterINS1F_15DefaultEpilogueISJ_SK_SK_NS1E_6thread17LinearCombinationISJ_Li1EffLNS1J_9ScaleType4KindE0ELNS_15FloatRoundStyleE2ESJ_EENS1_15EpilogueDefaultEEEEEvvEEEEvNT_6ParamsE:
        .type           _ZN7cutlass13device_kernelINS_4gemm6kernel13GemmUniversalIN4cute5tupleIJiiiiEEENS1_10collective13CollectiveMmaINS1_34MainloopSm90TmaGmmaWarpSpecializedILi8ENS5_IJNS4_1CILi1EEESB_SB_EEENS1_32KernelTmaWarpSpecializedPingpongEEENS5_IJNSA_ILi64EEENSA_ILi48EEENSA_ILi128EEEEEENS_6half_tENS5_IJlSB_lEEESJ_SK_NS4_8TiledMMAINS4_8MMA_AtomIJNS4_4SM904GMMA25MMA_64x16x16_F32F16F16_SSILNSO_5MajorE0ELSQ_0ELNSO_7ScaleInE1ELSR_1EEEEEENS4_6LayoutISC_NS5_IJNSA_ILi0EEESV_SV_EEEEENS5_IJNS4_10UnderscoreESY_SY_EEEEENS4_13SM90_TMA_LOADENS4_14ComposedLayoutINS4_7SwizzleILi3ELi4ELi3EEENS4_18smem_ptr_flag_bitsILi16EEENSU_INS5_IJNSA_ILi8EEESF_EEENS5_IJSF_SB_EEEEEEEvNS4_8identityES11_S1B_vS1C_EENS_8epilogue10collective6detail29Sm90TmaWarpSpecializedAdapterINS1F_15DefaultEpilogueISJ_SK_SK_NS1E_6thread17LinearCombinationISJ_Li1EffLNS1J_9ScaleType4KindE0ELNS_15FloatRoundStyleE2ESJ_EENS1_15EpilogueDefaultEEEEEvvEEEEvNT_6ParamsE,@function
        .size           _ZN7cutlass13device_kernelINS_4gemm6kernel13GemmUniversalIN4cute5tupleIJiiiiEEENS1_10collective13CollectiveMmaINS1_34MainloopSm90TmaGmmaWarpSpecializedILi8ENS5_IJNS4_1CILi1EEESB_SB_EEENS1_32KernelTmaWarpSpecializedPingpongEEENS5_IJNSA_ILi64EEENSA_ILi48EEENSA_ILi128EEEEEENS_6half_tENS5_IJlSB_lEEESJ_SK_NS4_8TiledMMAINS4_8MMA_AtomIJNS4_4SM904GMMA25MMA_64x16x16_F32F16F16_SSILNSO_5MajorE0ELSQ_0ELNSO_7ScaleInE1ELSR_1EEEEEENS4_6LayoutISC_NS5_IJNSA_ILi0EEESV_SV_EEEEENS5_IJNS4_10UnderscoreESY_SY_EEEEENS4_13SM90_TMA_LOADENS4_14ComposedLayoutINS4_7SwizzleILi3ELi4ELi3EEENS4_18smem_ptr_flag_bitsILi16EEENSU_INS5_IJNSA_ILi8EEESF_EEENS5_IJSF_SB_EEEEEEEvNS4_8identityES11_S1B_vS1C_EENS_8epilogue10collective6detail29Sm90TmaWarpSpecializedAdapterINS1F_15DefaultEpilogueISJ_SK_SK_NS1E_6thread17LinearCombinationISJ_Li1EffLNS1J_9ScaleType4KindE0ELNS_15FloatRoundStyleE2ESJ_EENS1_15EpilogueDefaultEEEEEvvEEEEvNT_6ParamsE,(.L_x_125 - _ZN7cutlass13device_kernelINS_4gemm6kernel13GemmUniversalIN4cute5tupleIJiiiiEEENS1_10collective13CollectiveMmaINS1_34MainloopSm90TmaGmmaWarpSpecializedILi8ENS5_IJNS4_1CILi1EEESB_SB_EEENS1_32KernelTmaWarpSpecializedPingpongEEENS5_IJNSA_ILi64EEENSA_ILi48EEENSA_ILi128EEEEEENS_6half_tENS5_IJlSB_lEEESJ_SK_NS4_8TiledMMAINS4_8MMA_AtomIJNS4_4SM904GMMA25MMA_64x16x16_F32F16F16_SSILNSO_5MajorE0ELSQ_0ELNSO_7ScaleInE1ELSR_1EEEEEENS4_6LayoutISC_NS5_IJNSA_ILi0EEESV_SV_EEEEENS5_IJNS4_10UnderscoreESY_SY_EEEEENS4_13SM90_TMA_LOADENS4_14ComposedLayoutINS4_7SwizzleILi3ELi4ELi3EEENS4_18smem_ptr_flag_bitsILi16EEENSU_INS5_IJNSA_ILi8EEESF_EEENS5_IJSF_SB_EEEEEEEvNS4_8identityES11_S1B_vS1C_EENS_8epilogue10collective6detail29Sm90TmaWarpSpecializedAdapterINS1F_15DefaultEpilogueISJ_SK_SK_NS1E_6thread17LinearCombinationISJ_Li1EffLNS1J_9ScaleType4KindE0ELNS_15FloatRoundStyleE2ESJ_EENS1_15EpilogueDefaultEEEEEvvEEEEvNT_6ParamsE)
        .other          _ZN7cutlass13device_kernelINS_4gemm6kernel13GemmUniversalIN4cute5tupleIJiiiiEEENS1_10collective13CollectiveMmaINS1_34MainloopSm90TmaGmmaWarpSpecializedILi8ENS5_IJNS4_1CILi1EEESB_SB_EEENS1_32KernelTmaWarpSpecializedPingpongEEENS5_IJNSA_ILi64EEENSA_ILi48EEENSA_ILi128EEEEEENS_6half_tENS5_IJlSB_lEEESJ_SK_NS4_8TiledMMAINS4_8MMA_AtomIJNS4_4SM904GMMA25MMA_64x16x16_F32F16F16_SSILNSO_5MajorE0ELSQ_0ELNSO_7ScaleInE1ELSR_1EEEEEENS4_6LayoutISC_NS5_IJNSA_ILi0EEESV_SV_EEEEENS5_IJNS4_10UnderscoreESY_SY_EEEEENS4_13SM90_TMA_LOADENS4_14ComposedLayoutINS4_7SwizzleILi3ELi4ELi3EEENS4_18smem_ptr_flag_bitsILi16EEENSU_INS5_IJNSA_ILi8EEESF_EEENS5_IJSF_SB_EEEEEEEvNS4_8identityES11_S1B_vS1C_EENS_8epilogue10collective6detail29Sm90TmaWarpSpecializedAdapterINS1F_15DefaultEpilogueISJ_SK_SK_NS1E_6thread17LinearCombinationISJ_Li1EffLNS1J_9ScaleType4KindE0ELNS_15FloatRoundStyleE2ESJ_EENS1_15EpilogueDefaultEEEEEvvEEEEvNT_6ParamsE,@"STO_CUDA_ENTRY STV_DEFAULT"
_ZN7cutlass13device_kernelINS_4gemm6kernel13GemmUniversalIN4cute5tupleIJiiiiEEENS1_10collective13CollectiveMmaINS1_34MainloopSm90TmaGmmaWarpSpecializedILi8ENS5_IJNS4_1CILi1EEESB_SB_EEENS1_32KernelTmaWarpSpecializedPingpongEEENS5_IJNSA_ILi64EEENSA_ILi48EEENSA_ILi128EEEEEENS_6half_tENS5_IJlSB_lEEESJ_SK_NS4_8TiledMMAINS4_8MMA_AtomIJNS4_4SM904GMMA25MMA_64x16x16_F32F16F16_SSILNSO_5MajorE0ELSQ_0ELNSO_7ScaleInE1ELSR_1EEEEEENS4_6LayoutISC_NS5_IJNSA_ILi0EEESV_SV_EEEEENS5_IJNS4_10UnderscoreESY_SY_EEEEENS4_13SM90_TMA_LOADENS4_14ComposedLayoutINS4_7SwizzleILi3ELi4ELi3EEENS4_18smem_ptr_flag_bitsILi16EEENSU_INS5_IJNSA_ILi8EEESF_EEENS5_IJSF_SB_EEEEEEEvNS4_8identityES11_S1B_vS1C_EENS_8epilogue10collective6detail29Sm90TmaWarpSpecializedAdapterINS1F_15DefaultEpilogueISJ_SK_SK_NS1E_6thread17LinearCombinationISJ_Li1EffLNS1J_9ScaleType4KindE0ELNS_15FloatRoundStyleE2ESJ_EENS1_15EpilogueDefaultEEEEEvvEEEEvNT_6ParamsE:
[----:B------:R-:W0:Y:S01]  /*0000*/  LDC R1, c[0x0][0x28] ;  /* 0x00000a00ff017b82 */ /* 0x000e220000000800 */
[----:B------:R-:W1:Y:S01]  /*0010*/  S2R R4, SR_TID.X ;  /* 0x0000000000047919 */ /* 0x000e620000002100 */
[----:B------:R-:W-:Y:S01]  /*0020*/  ELECT P0, URZ, PT ;  /* 0x00000000003f782f */ /* 0x000fe20003800000 */
[----:B------:R-:W-:Y:S01]  /*0030*/  BSSY B0, `(.L_x_0) ;  /* 0x0000014000007945 */ /* 0x000fe20003800000 */
[----:B-1----:R-:W-:-:S05]  /*0040*/  SHF.R.U32.HI R0, RZ, 0x5, R4 ;  /* 0x00000005ff007819 */ /* 0x002fca0000011604 */
[----:B------:R-:W1:Y:S02]  /*0050*/  SHFL.IDX PT, R2, R0, RZ, 0x1f ;  /* 0x00001fff00027589 */ /* 0x000e6400000e0000 */
[----:B-1----:R-:W-:Y:S02]  /*0060*/  R2UR UR8, R2 ;  /* 0x00000000020872ca */ /* 0x002fe400000e0000 */
[----:B------:R-:W-:-:S05]  /*0070*/  SHF.R.U32.HI R2, RZ, 0x7, R4 ;  /* 0x00000007ff027819 */ /* 0x000fca0000011604 */
[----:B------:R1:W2:Y:S06]  /*0080*/  SHFL.IDX PT, R3, R2, RZ, 0x1f ;  /* 0x00001fff02037589 */ /* 0x0002ac00000e0000 */
[----:B------:R-:W-:Y:S02]  /*0090*/  USHF.R.S32.HI UR4, URZ, 0x1f, UR8 ;  /* 0x0000001f3f047899 */ /* 0x000fe40008011408 */
[----:B------:R-:W-:Y:S02]  /*00a0*/  ISETP.NE.OR P0, PT, RZ, UR8, !P0 ;  /* 0x00000008ff007c0c */ /* 0x000fe4000c705670 */
[----:B------:R-:W-:-:S04]  /*00b0*/  ULEA.HI UR4, UR4, UR8, URZ, 0x2 ;  /* 0x0000000804047291 */ /* 0x000fc8000f8f103f */
[----:B------:R-:W-:-:S04]  /*00c0*/  ULOP3.LUT UR4, UR4, 0xfffffffc, URZ, 0xc0, !UPT ;  /* 0xfffffffc04047892 */ /* 0x000fc8000f8ec03f */
[----:B------:R-:W-:-:S03]  /*00d0*/  UIADD3 UR8, UR8, -UR4, URZ ;  /* 0x8000000408087290 */ /* 0x000fc6000fffe03f */
[----:B01----:R-:W-:Y:S09]  /*00e0*/  @P0 BRA `(.L_x_1) ;  /* 0x0000000000200947 */ /* 0x003ff20003800000 */
[----:B------:R-:W-:Y:S02]  /*00f0*/  ULDC.64 UR4, c[0x0][0x198] ;  /* 0x0000660000047ab9 */ /* 0x000fe40000000a00 */
[----:B------:R-:W-:Y:S02]  /*0100*/  UIADD3 UR6, UP0, UR4, 0xf0, URZ ;  /* 0x000000f004067890 */ /* 0x000fe4000ff1e03f */
[----:B------:R-:W-:Y:S02]  /*0110*/  UIADD3 UR4, UP1, UR4, 0x1f0, URZ ;  /* 0x000001f004047890 */ /* 0x000fe4000ff3e03f */
[----:B------:R-:W-:Y:S02]  /*0120*/  UIADD3.X UR7, URZ, UR5, URZ, UP0, !UPT ;  /* 0x000000053f077290 */ /* 0x000fe400087fe43f */
[----:B------:R-:W-:-:S07]  /*0130*/  UIADD3.X UR5, URZ, UR5, URZ, UP1, !UPT ;  /* 0x000000053f057290 */ /* 0x000fce0008ffe43f */
[----:B------:R0:W-:Y:S02]  /*0140*/  UTMACCTL.PF [UR6] ;  /* 0x00000000060079b9 */ /* 0x0001e40008040000 */
[----:B------:R0:W-:Y:S02]  /*0150*/  UTMACCTL.PF [UR4] ;  /* 0x00000000040079b9 */ /* 0x0001e40008040000 */
[----:B0-----:R-:W-:Y:S01]  /*0160*/  NOP ;  /* 0x0000000000007918 */ /* 0x001fe20000000000 */
.L_x_1:
[----:B------:R-:W-:Y:S05]  /*0170*/  BSYNC B0 ;  /* 0x0000000000007941 */ /* 0x000fea0003800000 */
.L_x_0:
[----:B------:R-:W0:Y:S01]  /*0180*/  SHFL.IDX PT, R5, R0, RZ, 0x1f ;  /* 0x00001fff00057589 */ /* 0x000e2200000e0000 */
[----:B--2---:R-:W-:Y:S01]  /*0190*/  R2UR UR15, R3 ;  /* 0x00000000030f72ca */ /* 0x004fe200000e0000 */
[----:B------:R-:W-:-:S04]  /*01a0*/  UISETP.NE.AND UP0, UPT, UR8, 0x3, UPT ;  /* 0x000000030800788c */ /* 0x000fc8000bf05270 */
[----:B------:R-:W-:-:S08]  /*01b0*/  UISETP.EQ.OR UP0, UPT, UR8, URZ, !UP0 ;  /* 0x0000003f0800728c */ /* 0x000fd0000c702670 */
[----:B------:R-:W-:Y:S02]  /*01c0*/  UIADD3 UR18, UR15, -0x1, URZ ;  /* 0xffffffff0f127890 */ /* 0x000fe4000fffe03f */
[----:B------:R-:W-:Y:S02]  /*01d0*/  UISETP.EQ.AND UP0, UPT, UR15, URZ, UP0 ;  /* 0x0000003f0f00728c */ /* 0x000fe40008702270 */
[----:B------:R-:W-:Y:S02]  /*01e0*/  UISETP.GE.U32.AND UP1, UPT, UR18, 0x2, UPT ;  /* 0x000000021200788c */ /* 0x000fe4000bf26070 */
[----:B------:R-:W-:Y:S01]  /*01f0*/  USEL UR40, URZ, 0x1, !UP0 ;  /* 0x000000013f287887 */ /* 0x000fe2000c000000 */
[----:B0-----:R-:W-:-:S03]  /*0200*/  ISETP.NE.AND P0, PT, R5, RZ, PT ;  /* 0x000000ff0500720c */ /* 0x001fc60003f05270 */
[----:B------:R-:W-:-:S10]  /*0210*/  USEL UR40, UR40, 0x2, UP1 ;  /* 0x0000000228287887 */ /* 0x000fd40008800000 */
[----:B------:R-:W-:Y:S05]  /*0220*/  @P0 BRA `(.L_x_2) ;  /* 0x0000000000840947 */ /* 0x000fea0003800000 */
[----:B------:R-:W-:Y:S01]  /*0230*/  ELECT P0, URZ, PT ;  /* 0x00000000003f782f */ /* 0x000fe20003800000 */
[----:B------:R-:W-:-:S12]  /*0240*/  BSSY B0, `(.L_x_2) ;  /* 0x000001f000007945 */ /* 0x000fd80003800000 */
[----:B------:R-:W-:Y:S05]  /*0250*/  @!P0 BRA `(.L_x_3) ;  /* 0x0000000000748947 */ /* 0x000fea0003800000 */
[----:B------:R-:W0:Y:S01]  /*0260*/  S2UR UR9, SR_CgaCtaId ;  /* 0x00000000000979c3 */ /* 0x000e220000008800 */
[----:B------:R-:W-:Y:S01]  /*0270*/  UMOV UR4, 0x400 ;  /* 0x0000040000047882 */ /* 0x000fe20000000000 */
[----:B------:R-:W-:Y:S01]  /*0280*/  UMOV UR5, 0x1 ;  /* 0x0000000100057882 */ /* 0x000fe20000000000 */
[----:B------:R-:W-:Y:S02]  /*0290*/  UMOV UR6, 0x80 ;  /* 0x0000008000067882 */ /* 0x000fe40000000000 */
[----:B------:R-:W-:-:S04]  /*02a0*/  UIADD3 UR6, -UR6, 0x100000, URZ ;  /* 0x0010000006067890 */ /* 0x000fc8000fffe13f */
[----:B------:R-:W-:Y:S02]  /*02b0*/  USHF.L.U32 UR7, UR6, 0xb, URZ ;  /* 0x0000000b06077899 */ /* 0x000fe4000800063f */
[----:B------:R-:W-:Y:S02]  /*02c0*/  USHF.L.U32 UR6, UR6, 0x1, URZ ;  /* 0x0000000106067899 */ /* 0x000fe4000800063f */
[----:B0-----:R-:W-:Y:S02]  /*02d0*/  ULEA UR9, UR9, UR4, 0x18 ;  /* 0x0000000409097291 */ /* 0x001fe4000f8ec03f */
[----:B------:R-:W-:-:S04]  /*02e0*/  UIADD3 UR4, -UR5, 0x100000, URZ ;  /* 0x0010000005047890 */ /* 0x000fc8000fffe13f */
[----:B------:R-:W-:Y:S02]  /*02f0*/  USHF.L.U32 UR5, UR4, 0xb, URZ ;  /* 0x0000000b04057899 */ /* 0x000fe4000800063f */
[----:B------:R-:W-:Y:S01]  /*0300*/  USHF.L.U32 UR4, UR4, 0x1, URZ ;  /* 0x0000000104047899 */ /* 0x000fe2000800063f */
[----:B------:R-:W0:Y:S11]  /*0310*/  FENCE.VIEW.ASYNC.S ;  /* 0x00000000000073c6 */ /* 0x000e360000000000 */
[----:B0-----:R0:W1:Y:S01]  /*0320*/  SYNCS.EXCH.64 URZ, [UR9], UR4 ;  /* 0x00000004093f75b2 */ /* 0x0010620008000100 */
[----:B------:R0:W2:Y:S01]  /*0330*/  SYNCS.EXCH.64 URZ, [UR9+0x40], UR6 ;  /* 0x00004006093f75b2 */ /* 0x0000a20008000100 */
[----:B------:R0:W3:Y:S01]  /*0340*/  SYNCS.EXCH.64 URZ, [UR9+0x8], UR4 ;  /* 0x00000804093f75b2 */ /* 0x0000e20008000100 */
[----:B------:R0:W4:Y:S01]  /*0350*/  SYNCS.EXCH.64 URZ, [UR9+0x48], UR6 ;  /* 0x00004806093f75b2 */ /* 0x0001220008000100 */
[----:B------:R0:W0:Y:S01]  /*0360*/  SYNCS.EXCH.64 URZ, [UR9+0x10], UR4 ;  /* 0x00001004093f75b2 */ /* 0x0000220008000100 */
        /* <DEDUP_REMOVED lines=11> */
[----:B------:R-:W-:Y:S01]  /*0420*/  NOP ;  /* 0x0000000000007918 */ /* 0x000fe20000000000 */
.L_x_3:
[----:B0-----:R-:W-:Y:S05]  /*0430*/  BSYNC B0 ;  /* 0x0000000000007941 */ /* 0x001fea0003800000 */
.L_x_2:
[----:B------:R-:W0:Y:S01]  /*0440*/  SHFL.IDX PT, R5, R0, RZ, 0x1f ;  /* 0x00001fff00057589 */ /* 0x000e2200000e0000 */
[----:B------:R-:W-:Y:S01]  /*0450*/  ELECT P0, URZ, PT ;  /* 0x00000000003f782f */ /* 0x000fe20003800000 */
[----:B------:R-:W-:Y:S01]  /*0460*/  NOP ;  /* 0x0000000000007918 */ /* 0x000fe20000000000 */
[----:B------:R-:W-:Y:S01]  /*0470*/  ELECT P1, URZ, PT ;  /* 0x00000000003f782f */ /* 0x000fe20003820000 */
[----:B------:R-:W5:Y:S01]  /*0480*/  SHFL.IDX PT, R3, R0, RZ, 0x1f ;  /* 0x00001fff00037589 */ /* 0x000f6200000e0000 */
[----:B------:R-:W-:Y:S01]  /*0490*/  UMOV UR4, 0x20 ;  /* 0x0000002000047882 */ /* 0x000fe20000000000 */
[----:B------:R-:W-:Y:S01]  /*04a0*/  UMOV UR12, 0x80 ;  /* 0x00000080000c7882 */ /* 0x000fe20000000000 */
[----:B------:R-:W-:Y:S01]  /*04b0*/  NOP ;  /* 0x0000000000007918 */ /* 0x000fe20000000000 */
[----:B------:R0:W1:Y:S01]  /*04c0*/  SHFL.IDX PT, R0, R2, RZ, 0x1f ;  /* 0x00001fff02007589 */ /* 0x00006200000e0000 */
[----:B------:R-:W-:Y:S01]  /*04d0*/  ULDC.64 UR52, c[0x0][0x208] ;  /* 0x0000820000347ab9 */ /* 0x000fe20000000a00 */
[----:B0-----:R-:W-:-:S02]  /*04e0*/  ISETP.NE.OR P0, PT, R5, RZ, !P0 ;  /* 0x000000ff0500720c */ /* 0x001fc40004705670 */
[----:B-----5:R-:W-:Y:S02]  /*04f0*/  ISETP.NE.OR P1, PT, R3, RZ, !P1 ;  /* 0x000000ff0300720c */ /* 0x020fe40004f25670 */
[----:B------:R-:W-:-:S04]  /*0500*/  SHF.R.S32.HI R3, RZ, 0x1f, R4 ;  /* 0x0000001fff037819 */ /* 0x000fc80000011404 */
[----:B------:R-:W-:-:S05]  /*0510*/  LEA.HI R3, R3, R4, RZ, 0x7 ;  /* 0x0000000403037211 */ /* 0x000fca00078f38ff */
[----:B------:R-:W-:Y:S01]  /*0520*/  VOTEU.ALL UP0, P0 ;  /* 0x00000000003f7886 */ /* 0x000fe20000000000 */
[----:B------:R-:W-:Y:S01]  /*0530*/  LOP3.LUT R3, R3, 0xffffff80, RZ, 0xc0, !PT ;  /* 0xffffff8003037812 */ /* 0x000fe200078ec0ff */
[----:B------:R-:W-:-:S03]  /*0540*/  VOTEU.ALL UP1, P1 ;  /* 0x00000000003f7886 */ /* 0x000fc60000820000 */
[----:B------:R-:W0:Y:S01]  /*0550*/  @!UP0 S2UR UR7, SR_CgaCtaId ;  /* 0x00000000000789c3 */ /* 0x000e220000008800 */
[----:B------:R-:W-:Y:S01]  /*0560*/  @!UP0 UMOV UR6, 0x400 ;  /* 0x0000040000068882 */ /* 0x000fe20000000000 */
[----:B------:R-:W-:-:S04]  /*0570*/  @!UP0 UIADD3 UR4, -UR4, 0x100000, URZ ;  /* 0x0010000004048890 */ /* 0x000fc8000fffe13f */
[----:B------:R-:W-:Y:S02]  /*0580*/  @!UP0 USHF.L.U32 UR5, UR4, 0xb, URZ ;  /* 0x0000000b04058899 */ /* 0x000fe4000800063f */
[----:B------:R-:W-:Y:S01]  /*0590*/  @!UP0 USHF.L.U32 UR4, UR4, 0x1, URZ ;  /* 0x0000000104048899 */ /* 0x000fe2000800063f */
[----:B------:R-:W-:Y:S01]  /*05a0*/  IMAD.IADD R3, R4, 0x1, -R3 ;  /* 0x0000000104037824 */ /* 0x000fe200078e0a03 */
[----:B------:R-:W-:Y:S01]  /*05b0*/  @!UP1 UMOV UR10, 0x400 ;  /* 0x00000400000a9882 */ /* 0x000fe20000000000 */
[----:B------:R-:W-:Y:S01]  /*05c0*/  VOTEU.ALL UP2, P1 ;  /* 0x00000000003f7886 */ /* 0x000fe20000840000 */
[----:B------:R-:W-:Y:S01]  /*05d0*/  VOTEU.ALL UP3, P1 ;  /* 0x00000000003f7886 */ /* 0x000fe20000860000 */
[----:B------:R-:W-:Y:S01]  /*05e0*/  VOTEU.ALL UP4, P1 ;  /* 0x00000000003f7886 */ /* 0x000fe20000880000 */
[----:B------:R-:W5:Y:S01]  /*05f0*/  @!UP1 S2UR UR11, SR_CgaCtaId ;  /* 0x00000000000b99c3 */ /* 0x000f620000008800 */
[----:B------:R-:W-:Y:S01]  /*0600*/  VOTEU.ALL UP5, P1 ;  /* 0x00000000003f7886 */ /* 0x000fe200008a0000 */
[----:B------:R-:W-:Y:S01]  /*0610*/  ISETP.NE.AND P1, PT, RZ, UR15, PT ;  /* 0x0000000fff007c0c */ /* 0x000fe2000bf25270 */
[----:B0-----:R-:W-:-:S02]  /*0620*/  @!UP0 ULEA UR9, UR7, UR6, 0x18 ;  /* 0x0000000607098291 */ /* 0x001fc4000f8ec03f */
[----:B------:R-:W-:-:S04]  /*0630*/  @!UP1 UIADD3 UR6, -UR12, 0x100000, URZ ;  /* 0x001000000c069890 */ /* 0x000fc8000fffe13f */
[----:B------:R-:W-:Y:S02]  /*0640*/  @!UP1 USHF.L.U32 UR7, UR6, 0xb, URZ ;  /* 0x0000000b06079899 */ /* 0x000fe4000800063f */
[----:B------:R-:W-:Y:S01]  /*0650*/  @!UP1 USHF.L.U32 UR6, UR6, 0x1, URZ ;  /* 0x0000000106069899 */ /* 0x000fe2000800063f */
[----:B------:R-:W-:Y:S01]  /*0660*/  VOTEU.ALL UP0, P0 ;  /* 0x00000000003f7886 */ /* 0x000fe20000000000 */
[----:B-----5:R-:W-:Y:S01]  /*0670*/  @!UP1 ULEA UR10, UR11, UR10, 0x18 ;  /* 0x0000000a0b0a9291 */ /* 0x020fe2000f8ec03f */
[----:B------:R-:W-:Y:S01]  /*0680*/  VOTEU.ALL UP1, P0 ;  /* 0x00000000003f7886 */ /* 0x000fe20000020000 */
[----:B------:R-:W0:Y:S02]  /*0690*/  FENCE.VIEW.ASYNC.S ;  /* 0x00000000000073c6 */ /* 0x000e240000000000 */
[----:B0-----:R-:W1:Y:S02]  /*06a0*/  @!UP0 SYNCS.EXCH.64 URZ, [UR9+0xb0], UR4 ;  /* 0x0000b004093f85b2 */ /* 0x001e640008000100 */
[----:B------:R0:W1:Y:S01]  /*06b0*/  @!UP1 SYNCS.EXCH.64 URZ, [UR9+0xb8], UR4 ;  /* 0x0000b804093f95b2 */ /* 0x0000620008000100 */
[----:B------:R-:W-:Y:S01]  /*06c0*/  NOP ;  /* 0x0000000000007918 */ /* 0x000fe20000000000 */
[----:B0-----:R-:W-:-:S02]  /*06d0*/  ULDC.64 UR4, c[0x0][0x598] ;  /* 0x0001660000047ab9 */ /* 0x001fc40000000a00 */
[----:B------:R-:W-:Y:S02]  /*06e0*/  ISETP.NE.U32.AND P0, PT, RZ, UR4, PT ;  /* 0x00000004ff007c0c */ /* 0x000fe4000bf05070 */
[----:B------:R0:W1:Y:S02]  /*06f0*/  @!UP2 SYNCS.EXCH.64 URZ, [UR10+0x90], UR6 ;  /* 0x000090060a3fa5b2 */ /* 0x0000640008000100 */
[----:B------:R-:W-:Y:S01]  /*0700*/  ISETP.NE.AND.EX P0, PT, RZ, UR5, PT, P0 ;  /* 0x00000005ff007c0c */ /* 0x000fe2000bf05300 */
[----:B------:R0:W1:Y:S01]  /*0710*/  @!UP3 SYNCS.EXCH.64 URZ, [UR10+0x98], UR6 ;  /* 0x000098060a3fb5b2 */ /* 0x0000620008000100 */
[----:B------:R0:W1:Y:S01]  /*0720*/  @!UP4 SYNCS.EXCH.64 URZ, [UR10+0xa0], UR6 ;  /* 0x0000a0060a3fc5b2 */ /* 0x0000620008000100 */
[----:B------:R0:W1:Y:S01]  /*0730*/  @!UP5 SYNCS.EXCH.64 URZ, [UR10+0xa8], UR6 ;  /* 0x0000a8060a3fd5b2 */ /* 0x0000620008000100 */
[----:B------:R-:W-:Y:S01]  /*0740*/  NOP ;  /* 0x0000000000007918 */ /* 0x000fe20000000000 */
[----:B-1234-:R-:W-:Y:S08]  /*0750*/  BAR.SYNC.DEFER_BLOCKING 0x0 ;  /* 0x0000000000007b1d */ /* 0x01eff00000010000 */
[----:B0-----:R-:W-:Y:S05]  /*0760*/  @!P0 BRA `(.L_x_4) ;  /* 0x00000000001c8947 */ /* 0x001fea0003800000 */
[----:B------:R-:W0:Y:S02]  /*0770*/  LDC.64 R6, c[0x0][0x598] ;  /* 0x00016600ff067b82 */ /* 0x000e240000000a00 */
[----:B0-----:R-:W2:Y:S02]  /*0780*/  LDG.E.64 R6, desc[UR52][R6.64] ;  /* 0x0000003406067981 */ /* 0x001ea4000c1e1b00 */
[----:B--2---:R-:W-:-:S04]  /*0790*/  ISETP.NE.U32.AND P0, PT, R6, RZ, PT ;  /* 0x000000ff0600720c */ /* 0x004fc80003f05070 */
[----:B------:R-:W-:-:S13]  /*07a0*/  ISETP.NE.AND.EX P0, PT, R7, RZ, PT, P0 ;  /* 0x000000ff0700720c */ /* 0x000fda0003f05300 */
[----:B------:R-:W-:Y:S05]  /*07b0*/  @!P0 BRA `(.L_x_4) ;  /* 0x0000000000088947 */ /* 0x000fea0003800000 */
[----:B------:R1:W5:Y:S01]  /*07c0*/  LD.E R22, desc[UR52][R6.64] ;  /* 0x0000003406167980 */ /* 0x000362000c101900 */
[----:B------:R-:W-:Y:S05]  /*07d0*/  BRA `(.L_x_5) ;  /* 0x0000000000247947 */ /* 0x000fea0003800000 */
.L_x_4:
[----:B------:R-:W-:Y:S02]  /*07e0*/  ULDC.64 UR4, c[0x0][0x588] ;  /* 0x0001620000047ab9 */ /* 0x000fe40000000a00 */
[----:B------:R-:W-:-:S04]  /*07f0*/  ISETP.NE.U32.AND P0, PT, RZ, UR4, PT ;  /* 0x00000004ff007c0c */ /* 0x000fc8000bf05070 */
[----:B------:R-:W-:-:S13]  /*0800*/  ISETP.NE.AND.EX P0, PT, RZ, UR5, PT, P0 ;  /* 0x00000005ff007c0c */ /* 0x000fda000bf05300 */
[----:B------:R-:W-:Y:S05]  /*0810*/  @!P0 BRA `(.L_x_6) ;  /* 0x00000000000c8947 */ /* 0x000fea0003800000 */
[----:B------:R-:W0:Y:S02]  /*0820*/  LDC.64 R22, c[0x0][0x588] ;  /* 0x00016200ff167b82 */ /* 0x000e240000000a00 */
[----:B0-----:R0:W5:Y:S01]  /*0830*/  LDG.E R22, desc[UR52][R22.64] ;  /* 0x0000003416167981 */ /* 0x001162000c1e1900 */
[----:B------:R-:W-:Y:S05]  /*0840*/  BRA `(.L_x_5) ;  /* 0x0000000000087947 */ /* 0x000fea0003800000 */
.L_x_6:
[----:B------:R-:W-:Y:S02]  /*0850*/  ULDC UR4, c[0x0][0x580] ;  /* 0x0001600000047ab9 */ /* 0x000fe40000000800 */
[----:B------:R-:W-:-:S07]  /*0860*/  IMAD.U32 R22, RZ, RZ, UR4 ;  /* 0x00000004ff167e24 */ /* 0x000fce000f8e00ff */
.L_x_5:
[----:B------:R-:W-:Y:S02]  /*0870*/  ULDC.64 UR4, c[0x0][0x5a0] ;  /* 0x0001680000047ab9 */ /* 0x000fe40000000a00 */
[----:B------:R-:W-:-:S04]  /*0880*/  ISETP.NE.U32.AND P0, PT, RZ, UR4, PT ;  /* 0x00000004ff007c0c */ /* 0x000fc8000bf05070 */
[----:B------:R-:W-:-:S13]  /*0890*/  ISETP.NE.AND.EX P0, PT, RZ, UR5, PT, P0 ;  /* 0x00000005ff007c0c */ /* 0x000fda000bf05300 */
[----:B------:R-:W-:Y:S05]  /*08a0*/  @!P0 BRA `(.L_x_7) ;  /* 0x00000000001c8947 */ /* 0x000fea0003800000 */
[----:B-1----:R-:W1:Y:S02]  /*08b0*/  LDC.64 R6, c[0x0][0x5a0] ;  /* 0x00016800ff067b82 */ /* 0x002e640000000a00 */
[----:B-1----:R-:W2:Y:S02]  /*08c0*/  LDG.E.64 R6, desc[UR52][R6.64] ;  /* 0x0000003406067981 */ /* 0x002ea4000c1e1b00 */
[----:B--2---:R-:W-:-:S04]  /*08d0*/  ISETP.NE.U32.AND P0, PT, R6, RZ, PT ;  /* 0x000000ff0600720c */ /* 0x004fc80003f05070 */
[----:B------:R-:W-:-:S13]  /*08e0*/  ISETP.NE.AND.EX P0, PT, R7, RZ, PT, P0 ;  /* 0x000000ff0700720c */ /* 0x000fda0003f05300 */
[----:B------:R-:W-:Y:S05]  /*08f0*/  @!P0 BRA `(.L_x_7) ;  /* 0x0000000000088947 */ /* 0x000fea0003800000 */
[----:B0-----:R2:W5:Y:S01]  /*0900*/  LD.E R23, desc[UR52][R6.64] ;  /* 0x0000003406177980 */ /* 0x001562000c101900 */
[----:B------:R-:W-:Y:S05]  /*0910*/  BRA `(.L_x_8) ;  /* 0x0000000000247947 */ /* 0x000fea0003800000 */
.L_x_7:
[----:B------:R-:W-:Y:S02]  /*0920*/  ULDC.64 UR4, c[0x0][0x590] ;  /* 0x0001640000047ab9 */ /* 0x000fe40000000a00 */
[----:B------:R-:W-:-:S04]  /*0930*/  ISETP.NE.U32.AND P0, PT, RZ, UR4, PT ;  /* 0x00000004ff007c0c */ /* 0x000fc8000bf05070 */
[----:B------:R-:W-:-:S13]  /*0940*/  ISETP.NE.AND.EX P0, PT, RZ, UR5, PT, P0 ;  /* 0x00000005ff007c0c */ /* 0x000fda000bf05300 */
[----:B------:R-:W-:Y:S05]  /*0950*/  @!P0 BRA `(.L_x_9) ;  /* 0x00000000000c8947 */ /* 0x000fea0003800000 */
[----:B-1----:R-:W0:Y:S02]  /*0960*/  LDC.64 R6, c[0x0][0x590] ;  /* 0x00016400ff067b82 */ /* 0x002e240000000a00 */
[----:B0-----:R0:W5:Y:S01]  /*0970*/  LDG.E R23, desc[UR52][R6.64] ;  /* 0x0000003406177981 */ /* 0x001162000c1e1900 */
[----:B------:R-:W-:Y:S05]  /*0980*/  BRA `(.L_x_8) ;  /* 0x0000000000087947 */ /* 0x000fea0003800000 */
.L_x_9:
[----:B------:R-:W-:Y:S02]  /*0990*/  ULDC UR4, c[0x0][0x584] ;  /* 0x0001610000047ab9 */ /* 0x000fe40000000800 */
[----:B0-----:R-:W-:-:S07]  /*09a0*/  IMAD.U32 R23, RZ, RZ, UR4 ;  /* 0x00000004ff177e24 */ /* 0x001fce000f8e00ff */
.L_x_8:
[----:B------:R-:W3:Y:S01]  /*09b0*/  S2UR UR10, SR_CTAID.Y ;  /* 0x00000000000a79c3 */ /* 0x000ee20000002600 */
[----:B------:R-:W-:Y:S01]  /*09c0*/  ULDC UR5, c[0x0][0x65c] ;  /* 0x0001970000057ab9 */ /* 0x000fe20000000800 */
[----:B------:R-:W-:Y:S01]  /*09d0*/  UISETP.NE.AND UP0, UPT, UR15, 0x2, UPT ;  /* 0x000000020f00788c */ /* 0x000fe2000bf05270 */
[----:B------:R-:W-:Y:S01]  /*09e0*/  PRMT R5, RZ, 0x7610, R5 ;  /* 0x00007610ff057816 */ /* 0x000fe20000000005 */
[----:B------:R-:W-:Y:S01]  /*09f0*/  UISETP.NE.AND UP2, UPT, UR5, 0x1, UPT ;  /* 0x000000010500788c */ /* 0x000fe2000bf45270 */
[----:B------:R-:W-:Y:S02]  /*0a00*/  IMAD.MOV.U32 R18, RZ, RZ, -0x1 ;  /* 0xffffffffff127424 */ /* 0x000fe400078e00ff */
[----:B------:R-:W-:Y:S01]  /*0a10*/  IMAD.MOV.U32 R19, RZ, RZ, -0x1 ;  /* 0xffffffffff137424 */ /* 0x000fe200078e00ff */
[----:B------:R-:W4:Y:S01]  /*0a20*/  S2UR UR4, SR_CTAID.X ;  /* 0x00000000000479c3 */ /* 0x000f220000002500 */
[----:B------:R-:W-:-:S06]  /*0a30*/  UP2UR UR38, UPR, URZ, 0x4 ;  /* 0x000000043f267883 */ /* 0x000fcc0008000000 */
[----:B------:R-:W-:Y:S01]  /*0a40*/  @UP2 ULDC UR12, c[0x0][0x10] ;  /* 0x00000400000c2ab9 */ /* 0x000fe20000000800 */
[----:B------:R-:W-:Y:S01]  /*0a50*/  @UP2 UMOV UR7, URZ ;  /* 0x0000003f00072c82 */ /* 0x000fe20008000000 */
[----:B------:R-:W-:Y:S01]  /*0a60*/  @UP2 UMOV UR5, URZ ;  /* 0x0000003f00052c82 */ /* 0x000fe20008000000 */
[----:B012---:R-:W0:Y:S01]  /*0a70*/  LDC.64 R6, c[0x0][0x650] ;  /* 0x00019400ff067b82 */ /* 0x007e220000000a00 */
[----:B---3--:R-:W-:Y:S02]  /*0a80*/  @UP2 UMOV UR9, UR10 ;  /* 0x0000000a00092c82 */ /* 0x008fe40008000000 */
[----:B------:R-:W-:Y:S01]  /*0a90*/  @UP2 UMOV UR6, UR9 ;  /* 0x0000000900062c82 */ /* 0x000fe20008000000 */
[----:B------:R-:W-:Y:S01]  /*0aa0*/  @!UP2 UMOV UR9, UR10 ;  /* 0x0000000a0009ac82 */ /* 0x000fe20008000000 */
[----:B----4-:R-:W-:-:S03]  /*0ab0*/  @UP2 UIMAD.WIDE.U32 UR12, UR4, UR12, UR6 ;  /* 0x0000000c040c22a5 */ /* 0x010fc6000f8e0006 */
[----:B------:R-:W-:Y:S01]  /*0ac0*/  @!UP2 ULDC UR6, c[0x0][0xc] ;  /* 0x000003000006aab9 */ /* 0x000fe20000000800 */
[----:B------:R-:W-:Y:S01]  /*0ad0*/  @UP2 UIADD3 UR14, UR13, UR5, URZ ;  /* 0x000000050d0e2290 */ /* 0x000fe2000fffe03f */
[----:B------:R-:W-:Y:S02]  /*0ae0*/  ULDC UR10, c[0x0][0xc] ;  /* 0x00000300000a7ab9 */ /* 0x000fe40000000800 */
[----:B------:R-:W-:Y:S01]  /*0af0*/  UMOV UR5, URZ ;  /* 0x0000003f00057c82 */ /* 0x000fe20008000000 */
[----:B------:R-:W-:Y:S01]  /*0b00*/  ULDC UR11, c[0x0][0x10] ;  /* 0x00000400000b7ab9 */ /* 0x000fe20000000800 */
[----:B------:R-:W-:Y:S02]  /*0b10*/  @!UP2 UIMAD.WIDE.U32 UR6, UR6, UR9, UR4 ;  /* 0x000000090606a2a5 */ /* 0x000fe4000f8e0004 */
[----:B------:R-:W-:Y:S01]  /*0b20*/  UIMAD.WIDE.U32 UR10, UR10, UR11, URZ ;  /* 0x0000000b0a0a72a5 */ /* 0x000fe2000f8e003f */
[----:B------:R-:W-:-:S03]  /*0b30*/  ULDC UR13, c[0x0][0x14] ;  /* 0x00000500000d7ab9 */ /* 0x000fc60000000800 */
[----:B------:R-:W-:Y:S02]  /*0b40*/  UIMAD.WIDE.U32 UR50, UR10, UR13, URZ ;  /* 0x0000000d0a3272a5 */ /* 0x000fe4000f8e003f */
[----:B------:R-:W-:Y:S01]  /*0b50*/  UIMAD UR39, UR11, UR13, URZ ;  /* 0x0000000d0b2772a4 */ /* 0x000fe2000f8e023f */
[----:B------:R-:W-:Y:S01]  /*0b60*/  @!UP2 UMOV UR12, UR6 ;  /* 0x00000006000cac82 */ /* 0x000fe20008000000 */
[----:B------:R-:W-:Y:S02]  /*0b70*/  @!UP2 UMOV UR14, UR7 ;  /* 0x00000007000eac82 */ /* 0x000fe40008000000 */
[----:B------:R-:W-:Y:S02]  /*0b80*/  UIADD3 UR39, UR51, UR39, URZ ;  /* 0x0000002733277290 */ /* 0x000fe4000fffe03f */
[----:B------:R-:W-:-:S04]  /*0b90*/  UIADD3 UR6, UP1, UR12, UR50, URZ ;  /* 0x000000320c067290 */ /* 0x000fc8000ff3e03f */
[----:B------:R-:W-:Y:S02]  /*0ba0*/  UIADD3.X UR7, UR14, UR39, URZ, UP1, !UPT ;  /* 0x000000270e077290 */ /* 0x000fe40008ffe43f */
[----:B------:R-:W-:Y:S02]  /*0bb0*/  USEL UR6, UR6, UR12, !UP0 ;  /* 0x0000000c06067287 */ /* 0x000fe4000c000000 */
[----:B------:R-:W-:-:S04]  /*0bc0*/  USEL UR7, UR7, UR14, !UP0 ;  /* 0x0000000e07077287 */ /* 0x000fc8000c000000 */
[----:B0-----:R-:W-:Y:S01]  /*0bd0*/  ISETP.LE.U32.AND P0, PT, R6, UR6, PT ;  /* 0x0000000606007c0c */ /* 0x001fe2000bf03070 */
[----:B------:R-:W-:Y:S02]  /*0be0*/  IMAD.U32 R16, RZ, RZ, UR6 ;  /* 0x00000006ff107e24 */ /* 0x000fe4000f8e00ff */
[----:B------:R-:W-:Y:S02]  /*0bf0*/  IMAD.U32 R2, RZ, RZ, UR7 ;  /* 0x00000007ff027e24 */ /* 0x000fe4000f8e00ff */
[----:B------:R-:W-:-:S03]  /*0c00*/  IMAD.U32 R17, RZ, RZ, UR7 ;  /* 0x00000007ff117e24 */ /* 0x000fc6000f8e00ff */
[----:B------:R-:W-:Y:S01]  /*0c10*/  ISETP.GE.U32.AND.EX P0, PT, R2, R7, PT, P0 ;  /* 0x000000070200720c */ /* 0x000fe20003f06100 */
[----:B------:R-:W-:-:S12]  /*0c20*/  IMAD.MOV.U32 R2, RZ, RZ, -0x1 ;  /* 0xffffffffff027424 */ /* 0x000fd800078e00ff */
[----:B------:R-:W-:Y:S05]  /*0c30*/  @P0 BRA `(.L_x_10) ;  /* 0x00000004008c0947 */ /* 0x000fea0003800000 */
[----:B------:R-:W-:Y:S01]  /*0c40*/  I2FP.F32.U32 R2, UR4 ;  /* 0x0000000400027c45 */ /* 0x000fe20008201000 */
[----:B------:R-:W-:Y:S01]  /*0c50*/  ULDC.64 UR16, c[0x0][0x628] ;  /* 0x00018a0000107ab9 */ /* 0x000fe20000000a00 */
[----:B------:R-:W-:Y:S01]  /*0c60*/  ULDC UR6, c[0x0][0x150] ;  /* 0x0000540000067ab9 */ /* 0x000fe20000000800 */
[----:B------:R-:W-:Y:S01]  /*0c70*/  ISETP.NE.U32.AND P0, PT, RZ, UR16, PT ;  /* 0x00000010ff007c0c */ /* 0x000fe2000bf05070 */
[----:B------:R-:W-:Y:S01]  /*0c80*/  ULDC UR15, c[0x0][0x630] ;  /* 0x00018c00000f7ab9 */ /* 0x000fe20000000800 */
[----:B------:R-:W-:Y:S01]  /*0c90*/  FMUL R2, R2, UR6 ;  /* 0x0000000602027c20 */ /* 0x000fe20008400000 */
[----:B------:R-:W-:Y:S01]  /*0ca0*/  R2UR UR19, R16 ;  /* 0x00000000101372ca */ /* 0x000fe200000e0000 */
[----:B------:R-:W-:Y:S01]  /*0cb0*/  ULDC UR21, c[0x0][0x154] ;  /* 0x0000550000157ab9 */ /* 0x000fe20000000800 */
[----:B------:R-:W-:Y:S01]  /*0cc0*/  ISETP.NE.AND.EX P0, PT, RZ, UR17, PT, P0 ;  /* 0x00000011ff007c0c */ /* 0x000fe2000bf05300 */
[----:B------:R0:W1:Y:S01]  /*0cd0*/  F2I.U32.TRUNC.NTZ R5, R2 ;  /* 0x0000000200057305 */ /* 0x000062000020f000 */
[----:B------:R-:W-:-:S02]  /*0ce0*/  R2UR UR20, R17 ;  /* 0x00000000111472ca */ /* 0x000fc400000e0000 */
[----:B------:R-:W-:Y:S02]  /*0cf0*/  R2UR UR6, R16 ;  /* 0x00000000100672ca */ /* 0x000fe400000e0000 */
[----:B------:R-:W-:-:S07]  /*0d00*/  R2UR UR7, R17 ;  /* 0x00000000110772ca */ /* 0x000fce00000e0000 */
[----:B0-----:R-:W-:Y:S08]  /*0d10*/  @!P0 BRA `(.L_x_11) ;  /* 0x0000000000308947 */ /* 0x001ff00003800000 */
[----:B------:R-:W-:Y:S01]  /*0d20*/  R2UR UR6, R16 ;  /* 0x00000000100672ca */ /* 0x000fe200000e0000 */
[----:B------:R-:W-:Y:S01]  /*0d30*/  ULDC UR12, c[0x0][0x634] ;  /* 0x00018d00000c7ab9 */ /* 0x000fe20000000800 */
[----:B------:R-:W-:-:S11]  /*0d40*/  R2UR UR14, R17 ;  /* 0x00000000110e72ca */ /* 0x000fd600000e0000 */
[----:B------:R-:W-:-:S04]  /*0d50*/  UIADD3 UR12, UP1, UR6, UR12, URZ ;  /* 0x0000000c060c7290 */ /* 0x000fc8000ff3e03f */
[----:B------:R-:W-:-:S04]  /*0d60*/  UIADD3.X UR14, URZ, UR14, URZ, UP1, !UPT ;  /* 0x0000000e3f0e7290 */ /* 0x000fc80008ffe43f */
[----:B------:R-:W-:-:S04]  /*0d70*/  UIMAD.WIDE.U32 UR6, UR14, UR16, URZ ;  /* 0x000000100e0672a5 */ /* 0x000fc8000f8e003f */
[----:B------:R-:W-:Y:S02]  /*0d80*/  UIMAD.WIDE.U32 UR10, UP1, UR12, UR17, UR6 ;  /* 0x000000110c0a72a5 */ /* 0x000fe4000f820006 */
[----:B------:R-:W-:Y:S02]  /*0d90*/  UIMAD.WIDE.U32 UR6, UR12, UR16, URZ ;  /* 0x000000100c0672a5 */ /* 0x000fe4000f8e003f */
[----:B------:R-:W-:Y:S02]  /*0da0*/  UIADD3.X UR13, URZ, URZ, URZ, UP1, !UPT ;  /* 0x0000003f3f0d7290 */ /* 0x000fe40008ffe43f */
[----:B------:R-:W-:Y:S01]  /*0db0*/  UIADD3 URZ, UP1, UR7, UR10, URZ ;  /* 0x0000000a073f7290 */ /* 0x000fe2000ff3e03f */
[----:B------:R-:W-:-:S03]  /*0dc0*/  UMOV UR12, UR11 ;  /* 0x0000000b000c7c82 */ /* 0x000fc60008000000 */
[----:B------:R-:W-:-:S12]  /*0dd0*/  UIMAD.WIDE.U32.X UR6, UR14, UR17, UR12, UP1 ;  /* 0x000000110e0672a5 */ /* 0x000fd800088e040c */
.L_x_11:
[----:B------:R-:W-:Y:S01]  /*0de0*/  USHF.R.U64 UR5, UR6, UR15, UR7 ;  /* 0x0000000f06057299 */ /* 0x000fe20008001207 */
[----:B------:R-:W-:Y:S01]  /*0df0*/  I2FP.F32.U32 R2, UR9 ;  /* 0x0000000900027c45 */ /* 0x000fe20008201000 */
[----:B------:R-:W-:Y:S01]  /*0e00*/  USHF.R.U32.HI UR6, URZ, UR15, UR7 ;  /* 0x0000000f3f067299 */ /* 0x000fe20008011607 */
[----:B-1----:R-:W-:Y:S01]  /*0e10*/  R2UR UR14, R5 ;  /* 0x00000000050e72ca */ /* 0x002fe200000e0000 */
[----:B------:R-:W-:Y:S02]  /*0e20*/  UIADD3 UR17, UP1, URZ, -UR5, URZ ;  /* 0x800000053f117290 */ /* 0x000fe4000ff3e03f */
[----:B------:R-:W-:Y:S01]  /*0e30*/  FMUL R2, R2, UR21 ;  /* 0x0000001502027c20 */ /* 0x000fe20008400000 */
[----:B------:R-:W-:Y:S01]  /*0e40*/  ULDC.64 UR10, c[0x0][0x620] ;  /* 0x00018800000a7ab9 */ /* 0x000fe20000000a00 */
[----:B------:R-:W-:Y:S01]  /*0e50*/  UIADD3.X UR6, URZ, ~UR6, URZ, UP1, !UPT ;  /* 0x800000063f067290 */ /* 0x000fe20008ffe43f */
[----:B------:R-:W-:Y:S01]  /*0e60*/  UMOV UR12, UR19 ;  /* 0x00000013000c7c82 */ /* 0x000fe20008000000 */
[----:B------:R-:W-:-:S02]  /*0e70*/  UMOV UR13, UR20 ;  /* 0x00000014000d7c82 */ /* 0x000fc40008000000 */
[----:B------:R-:W-:Y:S01]  /*0e80*/  UIMAD UR6, UR6, UR10, URZ ;  /* 0x0000000a060672a4 */ /* 0x000fe2000f8e023f */
[----:B------:R-:W0:Y:S01]  /*0e90*/  F2I.U32.TRUNC.NTZ R2, R2 ;  /* 0x0000000200027305 */ /* 0x000e22000020f000 */
[----:B------:R-:W-:Y:S02]  /*0ea0*/  UIMAD.WIDE.U32 UR12, UR17, UR10, UR12 ;  /* 0x0000000a110c72a5 */ /* 0x000fe4000f8e000c */
[----:B------:R-:W-:Y:S01]  /*0eb0*/  UIMAD UR17, UR17, UR11, UR6 ;  /* 0x0000000b111172a4 */ /* 0x000fe2000f8e0206 */
[----:B------:R-:W-:Y:S01]  /*0ec0*/  ULDC UR24, c[0x0][0x658] ;  /* 0x0001960000187ab9 */ /* 0x000fe20000000800 */
[----:B------:R-:W-:Y:S02]  /*0ed0*/  UMOV UR22, 0xffffffff ;  /* 0xffffffff00167882 */ /* 0x000fe40000000000 */
[----:B------:R-:W-:Y:S01]  /*0ee0*/  UIADD3 UR17, UR13, UR17, URZ ;  /* 0x000000110d117290 */ /* 0x000fe2000fffe03f */
[----:B------:R-:W-:Y:S01]  /*0ef0*/  ULDC UR19, c[0x0][0x618] ;  /* 0x0001860000137ab9 */ /* 0x000fe20000000800 */
[----:B------:R-:W-:Y:S01]  /*0f00*/  ULDC.64 UR6, c[0x0][0x640] ;  /* 0x0001900000067ab9 */ /* 0x000fe20000000a00 */
[----:B------:R-:W-:Y:S01]  /*0f10*/  USHF.L.U32 UR13, UR22, UR24, URZ ;  /* 0x00000018160d7299 */ /* 0x000fe2000800063f */
[----:B------:R-:W-:Y:S01]  /*0f20*/  ISETP.NE.U32.AND P0, PT, RZ, UR6, PT ;  /* 0x00000006ff007c0c */ /* 0x000fe2000bf05070 */
[----:B------:R-:W-:-:S02]  /*0f30*/  USHF.R.U64 UR22, UR12, UR19, UR17 ;  /* 0x000000130c167299 */ /* 0x000fc40008001211 */
[----:B------:R-:W-:Y:S01]  /*0f40*/  USHF.R.U32.HI UR12, URZ, UR19, UR17 ;  /* 0x000000133f0c7299 */ /* 0x000fe20008011611 */
[----:B0-----:R-:W-:Y:S01]  /*0f50*/  R2UR UR16, R2 ;  /* 0x00000000021072ca */ /* 0x001fe200000e0000 */
[----:B------:R-:W-:Y:S01]  /*0f60*/  ULDC UR21, c[0x0][0x608] ;  /* 0x0001820000157ab9 */ /* 0x000fe20000000800 */
[----:B------:R-:W-:Y:S01]  /*0f70*/  ISETP.NE.AND.EX P0, PT, RZ, UR7, PT, P0 ;  /* 0x00000007ff007c0c */ /* 0x000fe2000bf05300 */
[----:B------:R-:W-:Y:S02]  /*0f80*/  USHF.R.U64 UR26, UR22, UR21, UR12 ;  /* 0x00000015161a7299 */ /* 0x000fe4000800120c */
[----:B------:R-:W-:Y:S01]  /*0f90*/  USHF.R.U32.HI UR12, URZ, UR21, UR12 ;  /* 0x000000153f0c7299 */ /* 0x000fe2000801160c */
[----:B------:R-:W-:Y:S01]  /*0fa0*/  UMOV UR20, 0x1 ;  /* 0x0000000100147882 */ /* 0x000fe20000000000 */
[----:B------:R-:W-:Y:S02]  /*0fb0*/  UIADD3 UR14, -UR14, URZ, URZ ;  /* 0x0000003f0e0e7290 */ /* 0x000fe4000fffe13f */
[----:B------:R-:W-:-:S02]  /*0fc0*/  USHF.R.U64 UR27, UR26, UR24, UR12 ;  /* 0x000000181a1b7299 */ /* 0x000fc4000800120c */
[----:B------:R-:W-:Y:S01]  /*0fd0*/  USHF.L.U32 UR19, UR20, UR24, URZ ;  /* 0x0000001814137299 */ /* 0x000fe2000800063f */
[----:B------:R-:W-:Y:S01]  /*0fe0*/  ULDC UR15, c[0x0][0x144] ;  /* 0x00005100000f7ab9 */ /* 0x000fe20000000800 */
[----:B------:R-:W-:Y:S01]  /*0ff0*/  ULDC UR10, c[0x0][0x600] ;  /* 0x00018000000a7ab9 */ /* 0x000fe20000000800 */
[----:B------:R-:W-:Y:S02]  /*1000*/  ULOP3.LUT UR20, URZ, UR13, URZ, 0x33, !UPT ;  /* 0x0000000d3f147292 */ /* 0x000fe4000f8e333f */
[----:B------:R-:W-:Y:S02]  /*1010*/  USHF.R.U32.HI UR13, URZ, UR24, UR12 ;  /* 0x000000183f0d7299 */ /* 0x000fe4000801160c */
[----:B------:R-:W-:Y:S02]  /*1020*/  UIADD3 UR11, UR10, -0x1, URZ ;  /* 0xffffffff0a0b7890 */ /* 0x000fe4000fffe03f */
[----:B------:R-:W-:Y:S02]  /*1030*/  UIADD3 UR23, -UR16, URZ, URZ ;  /* 0x0000003f10177290 */ /* 0x000fe4000fffe13f */
[----:B------:R-:W-:Y:S01]  /*1040*/  UIMAD UR4, UR15, UR14, UR4 ;  /* 0x0000000e0f0472a4 */ /* 0x000fe2000f8e0204 */
[----:B------:R-:W-:Y:S01]  /*1050*/  ULDC UR28, c[0x0][0x148] ;  /* 0x00005200001c7ab9 */ /* 0x000fe20000000800 */
[----:B------:R-:W-:Y:S01]  /*1060*/  ULDC UR24, c[0x0][0x648] ;  /* 0x0001920000187ab9 */ /* 0x000fe20000000800 */
[----:B------:R-:W-:Y:S01]  /*1070*/  ULDC UR25, c[0x0][0x638] ;  /* 0x00018e0000197ab9 */ /* 0x000fe20000000800 */
[----:B------:R-:W-:Y:S01]  /*1080*/  UMOV UR12, UR27 ;  /* 0x0000001b000c7c82 */ /* 0x000fe20008000000 */
[----:B------:R-:W-:Y:S07]  /*1090*/  @!P0 BRA `(.L_x_12) ;  /* 0x0000000000308947 */ /* 0x000fee0003800000 */
[----:B------:R-:W-:Y:S02]  /*10a0*/  ULDC UR16, c[0x0][0x64c] ;  /* 0x0001930000107ab9 */ /* 0x000fe40000000800 */
        /* <DEDUP_REMOVED lines=8> */
[----:B------:R-:W-:-:S07]  /*1130*/  UIMAD.WIDE.U32.X UR6, UR21, UR7, UR16, UP1 ;  /* 0x00000007150672a5 */ /* 0x000fce00088e0410 */
[----:B------:R-:W-:Y:S01]  /*1140*/  UMOV UR12, UR6 ;  /* 0x00000006000c7c82 */ /* 0x000fe20008000000 */
[----:B------:R-:W-:-:S05]  /*1150*/  UMOV UR13, UR7 ;  /* 0x00000007000d7c82 */ /* 0x000fca0008000000 */
.L_x_12:
[----:B------:R-:W-:Y:S01]  /*1160*/  UISETP.NE.AND UP1, UPT, UR38, URZ, UPT ;  /* 0x0000003f2600728c */ /* 0x000fe2000bf25270 */
[----:B------:R-:W-:Y:S01]  /*1170*/  IMAD.MOV.U32 R5, RZ, RZ, 0x1 ;  /* 0x00000001ff057424 */ /* 0x000fe200078e00ff */
[----:B------:R-:W-:Y:S01]  /*1180*/  USHF.R.U64 UR6, UR12, UR24, UR13 ;  /* 0x000000180c067299 */ /* 0x000fe2000800120d */
[----:B------:R-:W-:Y:S01]  /*1190*/  IMAD.U32 R19, RZ, RZ, UR5 ;  /* 0x00000005ff137e24 */ /* 0x000fe2000f8e00ff */
[----:B------:R-:W-:Y:S02]  /*11a0*/  ULOP3.LUT UR20, UR26, UR20, URZ, 0xc0, !UPT ;  /* 0x000000141a147292 */ /* 0x000fe4000f8ec03f */
[----:B------:R-:W-:Y:S02]  /*11b0*/  UIADD3 UR7, -UR6, URZ, URZ ;  /* 0x0000003f06077290 */ /* 0x000fe4000fffe13f */
[----:B------:R-:W-:Y:S02]  /*11c0*/  UIMAD UR19, UR19, UR6, UR20 ;  /* 0x00000006131372a4 */ /* 0x000fe4000f8e0214 */
[----:B------:R-:W-:-:S02]  /*11d0*/  ULOP3.LUT UR11, UR22, UR11, URZ, 0xc0, !UPT ;  /* 0x0000000b160b7292 */ /* 0x000fc4000f8ec03f */
[----:B------:R-:W-:Y:S02]  /*11e0*/  @UP1 UIMAD UR4, UR28, UR23, UR9 ;  /* 0x000000171c0412a4 */ /* 0x000fe4000f8e0209 */
[----:B------:R-:W-:-:S03]  /*11f0*/  UIMAD UR6, UR7, UR25, UR27 ;  /* 0x00000019070672a4 */ /* 0x000fc6000f8e021b */
[----:B------:R-:W-:Y:S01]  /*1200*/  ULDC UR7, c[0x0][0x610] ;  /* 0x0001840000077ab9 */ /* 0x000fe20000000800 */
[----:B------:R-:W-:Y:S02]  /*1210*/  UIMAD UR6, UR6, UR10, UR11 ;  /* 0x0000000a060672a4 */ /* 0x000fe4000f8e020b */
[----:B------:R-:W-:-:S04]  /*1220*/  UIMAD UR4, UR19, UR7, UR4 ;  /* 0x00000007130472a4 */ /* 0x000fc8000f8e0204 */
[----:B------:R-:W-:Y:S02]  /*1230*/  USEL UR7, UR6, UR4, !UP1 ;  /* 0x0000000406077287 */ /* 0x000fe4000c800000 */
[----:B------:R-:W-:-:S04]  /*1240*/  USEL UR4, UR4, UR6, !UP1 ;  /* 0x0000000604047287 */ /* 0x000fc8000c800000 */
[----:B------:R-:W-:Y:S02]  /*1250*/  IMAD.U32 R2, RZ, RZ, UR7 ;  /* 0x00000007ff027e24 */ /* 0x000fe4000f8e00ff */
[----:B------:R-:W-:-:S07]  /*1260*/  IMAD.U32 R18, RZ, RZ, UR4 ;  /* 0x00000004ff127e24 */ /* 0x000fce000f8e00ff */
.L_x_10:
[----:B------:R-:W-:Y:S02]  /*1270*/  ULDC UR4, c[0x0][0x28c] ;  /* 0x0000a30000047ab9 */ /* 0x000fe40000000800 */
[----:B------:R-:W-:-:S04]  /*1280*/  UIADD3 UR4, UR4, 0x7f, URZ ;  /* 0x0000007f04047890 */ /* 0x000fc8000fffe03f */
[----:B------:R-:W-:-:S04]  /*1290*/  USHF.R.S32.HI UR5, URZ, 0x1f, UR4 ;  /* 0x0000001f3f057899 */ /* 0x000fc80008011404 */
[----:B------:R-:W-:-:S04]  /*12a0*/  ULEA.HI UR5, UR5, UR4, URZ, 0x7 ;  /* 0x0000000405057291 */ /* 0x000fc8000f8f383f */
[----:B------:R-:W-:Y:S01]  /*12b0*/  USHF.R.S32.HI UR37, URZ, 0x7, UR5 ;  /* 0x000000073f257899 */ /* 0x000fe20008011405 */
[----:B------:R-:W-:Y:S11]  /*12c0*/  @!P1 BRA `(.L_x_13) ;  /* 0x0000004000209947 */ /* 0x000ff60003800000 */
[----:B------:R-:W-:-:S06]  /*12d0*/  UISETP.GT.U32.AND UP1, UPT, UR18, 0x1, UPT ;  /* 0x000000011200788c */ /* 0x000fcc000bf24070 */
[----:B------:R-:W-:-:S13]  /*12e0*/  PLOP3.LUT P0, PT, PT, PT, UP1, 0x80, 0x0 ;  /* 0x000000000000781c */ /* 0x000fda0003f0f018 */
[----:B------:R-:W-:Y:S05]  /*12f0*/  @P0 EXIT ;  /* 0x000000000000094d */ /* 0x000fea0003800000 */
.L_x_14:
[----:B------:R-:W-:-:S08]  /*1300*/  NOP ;  /* 0x0000000000007918 */ /* 0x000fd00000000000 */
[----:B------:R-:W0:Y:S02]  /*1310*/  USETMAXREG.TRY_ALLOC.CTAPOOL UP1, 0xe8 ;  /* 0x000000e8000079c8 */ /* 0x000e240008020600 */
[----:B0-----:R-:W-:-:S13]  /*1320*/  PLOP3.LUT P0, PT, PT, PT, UP1, 0x80, 0x0 ;  /* 0x000000000000781c */ /* 0x001fda0003f0f018 */
[----:B------:R-:W-:Y:S05]  /*1330*/  @!P0 BRA `(.L_x_14) ;  /* 0xfffffffc00f08947 */ /* 0x000fea000383ffff */
[----:B------:R-:W-:-:S13]  /*1340*/  LOP3.LUT P0, RZ, R5, 0xff, RZ, 0xc0, !PT ;  /* 0x000000ff05ff7812 */ /* 0x000fda000780c0ff */
[----:B------:R-:W-:Y:S05]  /*1350*/  @!P0 EXIT ;  /* 0x000000000000894d */ /* 0x000fea0003800000 */
[----:B------:R-:W0:Y:S01]  /*1360*/  S2UR UR5, SR_CgaCtaId ;  /* 0x00000000000579c3 */ /* 0x000e220000008800 */
[----:B------:R-:W-:Y:S01]  /*1370*/  VIADD R6, R0, 0xffffffff ;  /* 0xffffffff00067836 */ /* 0x000fe20000000000 */
[----:B------:R-:W-:Y:S01]  /*1380*/  SHF.R.S32.HI R0, RZ, 0x1f, R3 ;  /* 0x0000001fff007819 */ /* 0x000fe20000011403 */
[----:B------:R-:W-:Y:S01]  /*1390*/  USHF.R.U32.HI UR4, URZ, 0x3, UR37 ;  /* 0x000000033f047899 */ /* 0x000fe20008011625 */
[----:B------:R-:W-:Y:S02]  /*13a0*/  UMOV UR42, 0x400 ;  /* 0x00000400002a7882 */ /* 0x000fe40000000000 */
[----:B------:R-:W-:Y:S01]  /*13b0*/  R2UR UR49, R6 ;  /* 0x00000000063172ca */ /* 0x000fe200000e0000 */
[----:B------:R-:W-:Y:S01]  /*13c0*/  ULOP3.LUT UR43, UR37, 0x7, URZ, 0xc0, !UPT ;  /* 0x00000007252b7892 */ /* 0x000fe2000f8ec03f */
[CC--:B------:R-:W-:Y:S01]  /*13d0*/  LEA.HI R4, R0.reuse, R3.reuse, RZ, 0x2 ;  /* 0x0000000300047211 */ /* 0x0c0fe200078f10ff */
[----:B------:R-:W-:Y:S01]  /*13e0*/  ULOP3.LUT UR4, UR4, 0x1, URZ, 0xc0, !UPT ;  /* 0x0000000104047892 */ /* 0x000fe2000f8ec03f */
[----:B------:R-:W-:Y:S01]  /*13f0*/  LEA.HI R0, R0, R3, RZ, 0x5 ;  /* 0x0000000300007211 */ /* 0x000fe200078f28ff */
[----:B------:R-:W-:Y:S01]  /*1400*/  USEL UR43, UR43, URZ, !UP0 ;  /* 0x0000003f2b2b7287 */ /* 0x000fe2000c000000 */
[--C-:B------:R-:W-:Y:S01]  /*1410*/  SHF.R.S32.HI R48, RZ, 0x2, R4.reuse ;  /* 0x00000002ff307819 */ /* 0x100fe20000011404 */
[----:B------:R-:W-:Y:S01]  /*1420*/  UISETP.EQ.U32.AND UP0, UPT, UR4, 0x1, !UP0 ;  /* 0x000000010400788c */ /* 0x000fe2000c702070 */
[----:B------:R-:W-:Y:S01]  /*1430*/  SHF.R.S32.HI R5, RZ, 0x1f, R4 ;  /* 0x0000001fff057819 */ /* 0x000fe20000011404 */
[----:B------:R-:W-:Y:S01]  /*1440*/  UISETP.LT.AND UP1, UPT, UR37, 0x1, UPT ;  /* 0x000000012500788c */ /* 0x000fe2000bf21270 */
[----:B------:R-:W-:Y:S01]  /*1450*/  LOP3.LUT R50, R4, 0xfffffffc, RZ, 0xc0, !PT ;  /* 0xfffffffc04327812 */ /* 0x000fe200078ec0ff */
[----:B------:R-:W-:Y:S01]  /*1460*/  ULDC UR6, c[0x0][0x284] ;  /* 0x0000a10000067ab9 */ /* 0x000fe20000000800 */
[----:B------:R-:W-:Y:S01]  /*1470*/  LEA.HI R5, R5, R48, RZ, 0x3 ;  /* 0x0000003005057211 */ /* 0x000fe200078f18ff */
[----:B------:R-:W-:Y:S01]  /*1480*/  USHF.L.U32 UR49, UR49, 0x3, URZ ;  /* 0x0000000331317899 */ /* 0x000fe2000800063f */
[----:B------:R-:W-:Y:S01]  /*1490*/  ISETP.NE.AND P0, PT, R6, RZ, PT ;  /* 0x000000ff0600720c */ /* 0x000fe20003f05270 */
[----:B------:R-:W-:Y:S01]  /*14a0*/  USEL UR45, UR37, 0x1, UP1 ;  /* 0x00000001252d7887 */ /* 0x000fe20008800000 */
[----:B------:R-:W-:Y:S01]  /*14b0*/  LOP3.LUT R5, R5, 0xfffffff8, RZ, 0xc0, !PT ;  /* 0xfffffff805057812 */ /* 0x000fe200078ec0ff */
[----:B------:R-:W-:Y:S01]  /*14c0*/  IMAD.IADD R50, R3, 0x1, -R50 ;  /* 0x0000000103327824 */ /* 0x000fe200078e0a32 */
[----:B0-----:R-:W-:Y:S01]  /*14d0*/  ULEA UR42, UR5, UR42, 0x18 ;  /* 0x0000002a052a7291 */ /* 0x001fe2000f8ec03f */
[----:B------:R-:W-:Y:S01]  /*14e0*/  IMAD.U32 R52, RZ, RZ, UR49 ;  /* 0x00000031ff347e24 */ /* 0x000fe2000f8e00ff */
[----:B------:R-:W-:Y:S01]  /*14f0*/  SEL R60, RZ, 0x1, P0 ;  /* 0x00000001ff3c7807 */ /* 0x000fe20000000000 */
[----:B------:R-:W-:Y:S01]  /*1500*/  IMAD.IADD R48, R48, 0x1, -R5 ;  /* 0x0000000130307824 */ /* 0x000fe200078e0a05 */
[----:B------:R-:W-:Y:S01]  /*1510*/  UIADD3 UR44, UR42, 0x90, URZ ;  /* 0x000000902a2c7890 */ /* 0x000fe2000fffe03f */
[----:B------:R-:W-:Y:S01]  /*1520*/  SHF.R.S32.HI R5, RZ, 0x5, R0 ;  /* 0x00000005ff057819 */ /* 0x000fe20000011400 */
[----:B------:R-:W-:Y:S01]  /*1530*/  UIADD3 UR4, UR42, 0x20180, URZ ;  /* 0x000201802a047890 */ /* 0x000fe2000fffe03f */
[C---:B------:R-:W-:Y:S01]  /*1540*/  LOP3.LUT R54, R52.reuse, 0x8, RZ, 0xc0, !PT ;  /* 0x0000000834367812 */ /* 0x040fe200078ec0ff */
[----:B------:R-:W-:Y:S01]  /*1550*/  UIADD3 UR5, UR42, 0x180, URZ ;  /* 0x000001802a057890 */ /* 0x000fe2000fffe03f */
[--C-:B------:R-:W-:Y:S01]  /*1560*/  SHF.R.S32.HI R49, RZ, 0x1f, R48.reuse ;  /* 0x0000001fff317819 */ /* 0x100fe20000011430 */
[----:B------:R-:W-:Y:S01]  /*1570*/  USHF.R.U32.HI UR4, URZ, 0x4, UR4 ;  /* 0x000000043f047899 */ /* 0x000fe20008011604 */
[C-C-:B------:R-:W-:Y:S01]  /*1580*/  IMAD R55, R5.reuse, -0x10, -R48.reuse ;  /* 0xfffffff005377824 */ /* 0x140fe200078e0a30 */
[----:B------:R-:W-:Y:S01]  /*1590*/  USHF.R.U32.HI UR5, URZ, 0x4, UR5 ;  /* 0x000000043f057899 */ /* 0x000fe20008011605 */
[----:B------:R-:W-:Y:S01]  /*15a0*/  IMAD.U32 R51, RZ, RZ, UR44 ;  /* 0x0000002cff337e24 */ /* 0x000fe2000f8e00ff */
[----:B------:R-:W-:Y:S01]  /*15b0*/  ULOP3.LUT UR4, UR4, 0x3fff, URZ, 0xc0, !UPT ;  /* 0x00003fff04047892 */ /* 0x000fe2000f8ec03f */
[----:B------:R-:W-:Y:S01]  /*15c0*/  IMAD.WIDE R48, R5, 0x10, R48 ;  /* 0x0000001005307825 */ /* 0x000fe200078e0230 */
[----:B------:R-:W-:Y:S01]  /*15d0*/  ULOP3.LUT UR5, UR5, 0x3fff, URZ, 0xc0, !UPT ;  /* 0x00003fff05057892 */ /* 0x000fe2000f8ec03f */
[----:B------:R-:W-:Y:S01]  /*15e0*/  LOP3.LUT R52, R52, 0x8, RZ, 0xc, !PT ;  /* 0x0000000834347812 */ /* 0x000fe200078e0cff */
[----:B------:R-:W-:Y:S01]  /*15f0*/  ULOP3.LUT UR36, UR40, 0x1, URZ, 0xfc, !UPT ;  /* 0x0000000128247892 */ /* 0x000fe2000f8efc3f */
[----:B------:R-:W-:Y:S01]  /*1600*/  VIADD R53, R51, UR49 ;  /* 0x0000003133357c36 */ /* 0x000fe20008000000 */
[----:B------:R-:W-:Y:S01]  /*1610*/  LOP3.LUT R54, R54, 0x18, RZ, 0x3c, !PT ;  /* 0x0000001836367812 */ /* 0x000fe200078e3cff */
[----:B------:R-:W-:Y:S01]  /*1620*/  VIADD R55, R55, UR6 ;  /* 0x0000000637377c36 */ /* 0x000fe20008000000 */
[----:B------:R-:W-:-:S02]  /*1630*/  USHF.L.U32 UR41, UR37, 0x1, URZ ;  /* 0x0000000125297899 */ /* 0x000fc4000800063f */
[----:B------:R-:W-:Y:S02]  /*1640*/  UIADD3 UR45, -UR45, UR37, URZ ;  /* 0x000000252d2d7290 */ /* 0x000fe4000fffe13f */
[----:B------:R-:W-:Y:S02]  /*1650*/  USEL UR46, URZ, 0x1, !UP0 ;  /* 0x000000013f2e7887 */ /* 0x000fe4000c000000 */
[----:B------:R-:W-:Y:S02]  /*1660*/  ULOP3.LUT UR47, UR4, 0x10000, URZ, 0xfc, !UPT ;  /* 0x00010000042f7892 */ /* 0x000fe4000f8efc3f */
[----:B------:R-:W-:-:S12]  /*1670*/  ULOP3.LUT UR48, UR5, 0x10000, URZ, 0xfc, !UPT ;  /* 0x0001000005307892 */ /* 0x000fd8000f8efc3f */
.L_x_82:
[----:B------:R-:W-:Y:S01]  /*1680*/  SHF.L.U32 R0, R60, 0x1f, RZ ;  /* 0x0000001f3c007819 */ /* 0x000fe200000006ff */
[----:B------:R-:W-:Y:S02]  /*1690*/  ULDC UR4, c[0x0][0x28c] ;  /* 0x0000a30000047ab9 */ /* 0x000fe40000000800 */
[----:B------:R-:W-:Y:S01]  /*16a0*/  ISETP.LT.AND P1, PT, RZ, UR4, PT ;  /* 0x00000004ff007c0c */ /* 0x000fe2000bf21270 */
[----:B------:R-:W0:Y:S02]  /*16b0*/  SYNCS.PHASECHK.TRANS64.TRYWAIT P0, [R51+UR49], R0 ;  /* 0x00000000330075a7 */ /* 0x000e240008000171 */
[----:B01234-:R-:W-:Y:S10]  /*16c0*/  @!P0 BRA `(.L_x_15) ;  /* 0x0000004c00d48947 */ /* 0x01fff40003800000 */
.L_x_108:
[----:B------:R-:W-:Y:S05]  /*16d0*/  @P1 BRA `(.L_x_16) ;  /* 0x0000000000401947 */ /* 0x000fea0003800000 */
[----:B0-----:R-:W-:Y:S01]  /*16e0*/  MOV R0, 0x0 ;  /* 0x0000000000007802 */ /* 0x001fe20000000f00 */
[----:B------:R-:W-:Y:S01]  /*16f0*/  ULDC.64 UR4, c[0x4][0x68] ;  /* 0x01001a0000047ab9 */ /* 0x000fe20000000a00 */
[----:B------:R-:W-:Y:S01]  /*1700*/  ULDC.64 UR6, c[0x4][0x8] ;  /* 0x0100020000067ab9 */ /* 0x000fe20000000a00 */
[----:B------:R-:W-:Y:S01]  /*1710*/  IMAD.U32 R4, RZ, RZ, UR4 ;  /* 0x00000004ff047e24 */ /* 0x000fe2000f8e00ff */
[----:B------:R0:W1:Y:S01]  /*1720*/  LDC.64 R14, c[0x4][R0] ;  /* 0x01000000000e7b82 */ /* 0x0000620000000a00 */
[----:B------:R-:W-:Y:S01]  /*1730*/  IMAD.U32 R5, RZ, RZ, UR5 ;  /* 0x00000005ff057e24 */ /* 0x000fe2000f8e00ff */
[----:B------:R-:W-:Y:S01]  /*1740*/  ULDC.64 UR4, c[0x4][0x70] ;  /* 0x01001c0000047ab9 */ /* 0x000fe20000000a00 */
[----:B------:R-:W-:Y:S02]  /*1750*/  IMAD.U32 R10, RZ, RZ, UR6 ;  /* 0x00000006ff0a7e24 */ /* 0x000fe4000f8e00ff */
[----:B------:R-:W-:Y:S02]  /*1760*/  IMAD.U32 R6, RZ, RZ, UR4 ;  /* 0x00000004ff067e24 */ /* 0x000fe4000f8e00ff */
[----:B------:R-:W-:-:S02]  /*1770*/  IMAD.U32 R7, RZ, RZ, UR5 ;  /* 0x00000005ff077e24 */ /* 0x000fc4000f8e00ff */
[----:B------:R-:W-:Y:S02]  /*1780*/  IMAD.U32 R11, RZ, RZ, UR7 ;  /* 0x00000007ff0b7e24 */ /* 0x000fe4000f8e00ff */
[----:B------:R-:W-:Y:S02]  /*1790*/  IMAD.MOV.U32 R8, RZ, RZ, 0x1e1 ;  /* 0x000001e1ff087424 */ /* 0x000fe400078e00ff */
[----:B------:R-:W-:Y:S02]  /*17a0*/  IMAD.MOV.U32 R12, RZ, RZ, 0x1 ;  /* 0x00000001ff0c7424 */ /* 0x000fe400078e00ff */
[----:B0-----:R-:W-:-:S07]  /*17b0*/  IMAD.MOV.U32 R13, RZ, RZ, RZ ;  /* 0x000000ffff0d7224 */ /* 0x001fce00078e00ff */
[----:B------:R-:W-:-:S07]  /*17c0*/  LEPC R20, `(.L_x_16) ;  /* 0x000000001014794e */ /* 0x000fce0000000000 */
[----:B-1---5:R-:W-:Y:S05]  /*17d0*/  CALL.ABS.NOINC R14 ;  /* 0x000000000e007343 */ /* 0x022fea0003c00000 */
.L_x_16:
[----:B0-----:R-:W-:-:S05]  /*17e0*/  IMAD.U32 R0, RZ, RZ, UR36 ;  /* 0x00000024ff007e24 */ /* 0x001fca000f8e00ff */
[----:B------:R-:W-:-:S13]  /*17f0*/  ISETP.NE.AND P0, PT, R0, 0x3, PT ;  /* 0x000000030000780c */ /* 0x000fda0003f05270 */
[----:B------:R-:W-:Y:S05]  /*1800*/  @!P0 BRA `(.L_x_17) ;  /* 0x0000000000048947 */ /* 0x000fea0003800000 */
[----:B------:R-:W-:Y:S01]  /*1810*/  BPT.TRAP 0x1 ;  /* 0x000000040000795c */ /* 0x000fe20000300000 */
.L_x_17:
[----:B------:R-:W-:Y:S02]  /*1820*/  IMAD.U32 R3, RZ, RZ, UR43 ;  /* 0x0000002bff037e24 */ /* 0x000fe4000f8e00ff */
[----:B------:R-:W-:-:S03]  /*1830*/  IMAD.U32 R0, RZ, RZ, UR46 ;  /* 0x0000002eff007e24 */ /* 0x000fc6000f8e00ff */
[----:B------:R-:W-:Y:S02]  /*1840*/  LEA R3, R3, UR42, 0x3 ;  /* 0x0000002a03037c11 */ /* 0x000fe4000f8e18ff */
[----:B------:R-:W-:-:S04]  /*1850*/  SHF.L.U32 R0, R0, 0x1f, RZ ;  /* 0x0000001f00007819 */ /* 0x000fc800000006ff */
[----:B------:R0:W1:Y:S01]  /*1860*/  SYNCS.PHASECHK.TRANS64.TRYWAIT P1, [R3+URZ], R0 ;  /* 0x00000000030075a7 */ /* 0x000062000802017f */
[----:B------:R-:W-:Y:S05]  /*1870*/  @!P0 BRA `(.L_x_18) ;  /* 0x0000000000048947 */ /* 0x000fea0003800000 */
[----:B------:R-:W-:Y:S01]  /*1880*/  BPT.TRAP 0x1 ;  /* 0x000000040000795c */ /* 0x000fe20000300000 */
.L_x_18:
[----:B-1----:R-:W-:Y:S05]  /*1890*/  @P1 BRA `(.L_x_19) ;  /* 0x0000000000081947 */ /* 0x002fea0003800000 */
[----:B------:R-:W1:Y:S02]  /*18a0*/  SYNCS.PHASECHK.TRANS64.TRYWAIT P1, [R3+URZ], R0 ;  /* 0x00000000030075a7 */ /* 0x000e64000802017f */
[----:B-1----:R-:W-:Y:S05]  /*18b0*/  @!P1 BRA `(.L_x_20) ;  /* 0x0000004c006c9947 */ /* 0x002fea0003800000 */
.L_x_19:
[----:B------:R-:W-:Y:S05]  /*18c0*/  WARPSYNC.ALL ;  /* 0x0000000000007948 */ /* 0x000fea0003800000 */
[----:B------:R-:W-:Y:S01]  /*18d0*/  ULEA UR9, UR43, UR48, 0xa ;  /* 0x000000302b097291 */ /* 0x000fe2000f8e503f */
[----:B------:R-:W-:Y:S01]  /*18e0*/  WARPGROUP.ARRIVE ;  /* 0x00000000000079c5 */ /* 0x000fe20000000000 */
[----:B------:R-:W-:Y:S01]  /*18f0*/  UIMAD UR8, UR43, 0x300, UR47 ;  /* 0x000003002b0878a4 */ /* 0x000fe2000f8e022f */
[----:B01----:R-:W-:Y:S01]  /*1900*/  IMAD.U32 R0, RZ, RZ, UR45 ;  /* 0x0000002dff007e24 */ /* 0x003fe2000f8e00ff */
[----:B------:R-:W-:Y:S01]  /*1910*/  UMOV UR5, 0x40000040 ;  /* 0x4000004000057882 */ /* 0x000fe20000000000 */
[----:B------:R-:W-:Y:S01]  /*1920*/  UMOV UR7, 0x40000040 ;  /* 0x4000004000077882 */ /* 0x000fe20000000000 */
[----:B------:R-:W-:Y:S01]  /*1930*/  UIADD3 UR10, UR8, 0x80, URZ ;  /* 0x00000080080a7890 */ /* 0x000fe2000fffe03f */
[----:B------:R-:W-:-:S02]  /*1940*/  UMOV UR4, UR9 ;  /* 0x0000000900047c82 */ /* 0x000fc40008000000 */
[----:B------:R-:W-:Y:S01]  /*1950*/  UMOV UR6, UR8 ;  /* 0x0000000800067c82 */ /* 0x000fe20008000000 */
[----:B------:R-:W-:Y:S01]  /*1960*/  UIADD3 UR11, UR8, 0x100, URZ ;  /* 0x00000100080b7890 */ /* 0x000fe2000fffe03f */
[----:B------:R-:W-:Y:S01]  /*1970*/  HGMMA.64x16x16.F32 R40, gdesc[UR4], RZ, !UPT, gsb0 ;  /* 0x00200000042879f0 */ /* 0x000fe2000c0008ff */
[----:B------:R-:W-:Y:S01]  /*1980*/  UMOV UR7, 0x40000040 ;  /* 0x4000004000077882 */ /* 0x000fe20000000000 */
[----:B------:R-:W-:Y:S01]  /*1990*/  UMOV UR6, UR10 ;  /* 0x0000000a00067c82 */ /* 0x000fe20008000000 */
[----:B------:R-:W-:Y:S01]  /*19a0*/  UIADD3 UR10, UR8, 0x82, URZ ;  /* 0x00000082080a7890 */ /* 0x000fe2000fffe03f */
[----:B------:R-:W-:Y:S01]  /*19b0*/  ISETP.GE.AND P1, PT, R0, 0x1, PT ;  /* 0x000000010000780c */ /* 0x000fe20003f26270 */
[----:B------:R-:W-:Y:S02]  /*19c0*/  WARPGROUP.DEPBAR.LE gsb0, 0x0 ;  /* 0x00008000000079c5 */ /* 0x000fe40000010000 */
[----:B------:R-:W-:-:S06]  /*19d0*/  WARPGROUP.ARRIVE ;  /* 0x00000000000079c5 */ /* 0x000fcc0000000000 */
[----:B------:R-:W-:Y:S01]  /*19e0*/  HGMMA.64x16x16.F32 R32, gdesc[UR4], RZ, !UPT, gsb0 ;  /* 0x00200000042079f0 */ /* 0x000fe2000c0008ff */
[----:B------:R-:W-:Y:S01]  /*19f0*/  UMOV UR6, UR11 ;  /* 0x0000000b00067c82 */ /* 0x000fe20008000000 */
[----:B------:R-:W-:Y:S01]  /*1a00*/  UMOV UR7, 0x40000040 ;  /* 0x4000004000077882 */ /* 0x000fe20000000000 */
[----:B------:R-:W-:Y:S01]  /*1a10*/  UIADD3 UR11, UR8, 0x102, URZ ;  /* 0x00000102080b7890 */ /* 0x000fe2000fffe03f */
[----:B------:R-:W-:Y:S02]  /*1a20*/  WARPGROUP.DEPBAR.LE gsb0, 0x0 ;  /* 0x00008000000079c5 */ /* 0x000fe40000010000 */
[----:B------:R-:W-:-:S06]  /*1a30*/  WARPGROUP.ARRIVE ;  /* 0x00000000000079c5 */ /* 0x000fcc0000000000 */
[----:B------:R-:W-:Y:S01]  /*1a40*/  HGMMA.64x16x16.F32 R24, gdesc[UR4], RZ, !UPT, gsb0 ;  /* 0x00200000041879f0 */ /* 0x000fe2000c0008ff */
[----:B------:R-:W-:Y:S02]  /*1a50*/  UIADD3 UR4, UR9, 0x2, URZ ;  /* 0x0000000209047890 */ /* 0x000fe4000fffe03f */
[----:B------:R-:W-:Y:S01]  /*1a60*/  UIADD3 UR6, UR8, 0x2, URZ ;  /* 0x0000000208067890 */ /* 0x000fe2000fffe03f */
[----:B------:R-:W-:Y:S01]  /*1a70*/  UMOV UR5, 0x40000040 ;  /* 0x4000004000057882 */ /* 0x000fe20000000000 */
[----:B------:R-:W-:Y:S01]  /*1a80*/  UMOV UR7, 0x40000040 ;  /* 0x4000004000077882 */ /* 0x000fe20000000000 */
[----:B------:R-:W-:Y:S02]  /*1a90*/  WARPGROUP.DEPBAR.LE gsb0, 0x0 ;  /* 0x00008000000079c5 */ /* 0x000fe40000010000 */
[----:B------:R-:W-:-:S06]  /*1aa0*/  WARPGROUP.ARRIVE ;  /* 0x00000000000079c5 */ /* 0x000fcc0000000000 */
[----:B------:R-:W-:Y:S01]  /*1ab0*/  HGMMA.64x16x16.F32 R40, gdesc[UR4], R40, gsb0 ;  /* 0x00200000042879f0 */ /* 0x000fe20008000828 */
[----:B------:R-:W-:Y:S01]  /*1ac0*/  UMOV UR6, UR10 ;  /* 0x0000000a00067c82 */ /* 0x000fe20008000000 */
[----:B------:R-:W-:Y:S01]  /*1ad0*/  UMOV UR7, 0x40000040 ;  /* 0x4000004000077882 */ /* 0x000fe20000000000 */
[----:B------:R-:W-:Y:S01]  /*1ae0*/  UIADD3 UR10, UR8, 0x84, URZ ;  /* 0x00000084080a7890 */ /* 0x000fe2000fffe03f */
        /* <DEDUP_REMOVED lines=102> */
[----:B------:R-:W-:Y:S02]  /*2150*/  UIADD3 UR4, UR9, 0x206, URZ ;  /* 0x0000020609047890 */ /* 0x000fe4000fffe03f */
[----:B------:R-:W-:Y:S01]  /*2160*/  UIADD3 UR6, UR8, 0x186, URZ ;  /* 0x0000018608067890 */ /* 0x000fe2000fffe03f */
[----:B------:R-:W-:Y:S01]  /*2170*/  UMOV UR5, 0x40000040 ;  /* 0x4000004000057882 */ /* 0x000fe20000000000 */
[----:B------:R-:W-:Y:S01]  /*2180*/  UMOV UR7, 0x40000040 ;  /* 0x4000004000077882 */ /* 0x000fe20000000000 */
[----:B------:R-:W-:Y:S02]  /*2190*/  UIADD3 UR9, UR8, 0x206, URZ ;  /* 0x0000020608097890 */ /* 0x000fe4000fffe03f */
[----:B------:R-:W-:Y:S01]  /*21a0*/  UIADD3 UR8, UR8, 0x286, URZ ;  /* 0x0000028608087890 */ /* 0x000fe2000fffe03f */
        /* <DEDUP_REMOVED lines=12> */
[----:B------:R-:W-:Y:S03]  /*2270*/  HGMMA.64x16x16.F32 R24, gdesc[UR4], R24, gsb0 ;  /* 0x00200000041879f0 */ /* 0x000fe60008000818 */
[----:B------:R-:W-:Y:S02]  /*2280*/  WARPGROUP.DEPBAR.LE gsb0, 0x0 ;  /* 0x00008000000079c5 */ /* 0x000fe40000010000 */
[----:B------:R-:W-:Y:S05]  /*2290*/  @!P1 BRA `(.L_x_21) ;  /* 0x0000000c00049947 */ /* 0x000fea0003800000 */
[----:B------:R-:W-:Y:S01]  /*22a0*/  UIADD3 UR9, UR43, 0x1, URZ ;  /* 0x000000012b097890 */ /* 0x000fe2000fffe03f */
[----:B------:R-:W-:Y:S01]  /*22b0*/  IMAD.U32 R0, RZ, RZ, UR45 ;  /* 0x0000002dff007e24 */ /* 0x000fe2000f8e00ff */
[----:B------:R-:W-:Y:S02]  /*22c0*/  UMOV UR8, UR43 ;  /* 0x0000002b00087c82 */ /* 0x000fe40008000000 */
[----:B------:R-:W-:-:S04]  /*22d0*/  UISETP.NE.AND UP0, UPT, UR9, 0x8, UPT ;  /* 0x000000080900788c */ /* 0x000fc8000bf05270 */
[----:B------:R-:W-:Y:S02]  /*22e0*/  USEL UR4, URZ, 0x1, UP0 ;  /* 0x000000013f047887 */ /* 0x000fe40008000000 */
[----:B------:R-:W-:Y:S02]  /*22f0*/  USEL UR9, UR9, URZ, UP0 ;  /* 0x0000003f09097287 */ /* 0x000fe40008000000 */
[----:B------:R-:W-:-:S06]  /*2300*/  ULOP3.LUT UR4, UR46, UR4, URZ, 0x3c, !UPT ;  /* 0x000000042e047292 */ /* 0x000fcc000f8e3c3f */
[----:B------:R-:W-:-:S07]  /*2310*/  IMAD.U32 R5, RZ, RZ, UR4 ;  /* 0x00000004ff057e24 */ /* 0x000fce000f8e00ff */
.L_x_28:
[----:B01----:R-:W-:Y:S05]  /*2320*/  @!P0 BRA `(.L_x_22) ;  /* 0x0000000000048947 */ /* 0x003fea0003800000 */
[----:B------:R-:W-:Y:S01]  /*2330*/  BPT.TRAP 0x1 ;  /* 0x000000040000795c */ /* 0x000fe20000300000 */
.L_x_22:
[----:B------:R-:W-:Y:S01]  /*2340*/  ULEA UR4, UR9, UR42, 0x3 ;  /* 0x0000002a09047291 */ /* 0x000fe2000f8e183f */
[----:B------:R-:W-:-:S08]  /*2350*/  SHF.L.U32 R3, R5, 0x1f, RZ ;  /* 0x0000001f05037819 */ /* 0x000fd000000006ff */
[----:B------:R0:W1:Y:S01]  /*2360*/  SYNCS.PHASECHK.TRANS64.TRYWAIT P1, [UR4], R3 ;  /* 0x00000003ff0075a7 */ /* 0x0000620008020144 */
[----:B------:R-:W-:Y:S05]  /*2370*/  @!P0 BRA `(.L_x_23) ;  /* 0x0000000000048947 */ /* 0x000fea0003800000 */
[----:B------:R-:W-:Y:S01]  /*2380*/  BPT.TRAP 0x1 ;  /* 0x000000040000795c */ /* 0x000fe20000300000 */
.L_x_23:
[----:B-1----:R-:W-:Y:S05]  /*2390*/  @P1 BRA `(.L_x_24) ;  /* 0x0000000000081947 */ /* 0x002fea0003800000 */
[----:B------:R-:W1:Y:S02]  /*23a0*/  SYNCS.PHASECHK.TRANS64.TRYWAIT P1, [UR4], R3 ;  /* 0x00000003ff0075a7 */ /* 0x000e640008020144 */
[----:B-1----:R-:W-:Y:S05]  /*23b0*/  @!P1 BRA `(.L_x_25) ;  /* 0x0000004000c09947 */ /* 0x002fea0003800000 */
.L_x_24:
[----:B------:R-:W-:Y:S01]  /*23c0*/  ULEA UR11, UR9, UR48, 0xa ;  /* 0x00000030090b7291 */ /* 0x000fe2000f8e503f */
[----:B------:R-:W-:Y:S01]  /*23d0*/  WARPGROUP.ARRIVE ;  /* 0x00000000000079c5 */ /* 0x000fe20000000000 */
[----:B------:R-:W-:Y:S01]  /*23e0*/  UIMAD UR10, UR9, 0x300, UR47 ;  /* 0x00000300090a78a4 */ /* 0x000fe2000f8e022f */
[----:B------:R-:W-:Y:S01]  /*23f0*/  UMOV UR5, 0x40000040 ;  /* 0x4000004000057882 */ /* 0x000fe20000000000 */
[----:B------:R-:W-:Y:S02]  /*2400*/  UMOV UR7, 0x40000040 ;  /* 0x4000004000077882 */ /* 0x000fe40000000000 */
[----:B------:R-:W-:Y:S01]  /*2410*/  UIADD3 UR12, UR10, 0x80, URZ ;  /* 0x000000800a0c7890 */ /* 0x000fe2000fffe03f */
[----:B------:R-:W-:Y:S02]  /*2420*/  UMOV UR4, UR11 ;  /* 0x0000000b00047c82 */ /* 0x000fe40008000000 */
[----:B------:R-:W-:Y:S01]  /*2430*/  UMOV UR6, UR10 ;  /* 0x0000000a00067c82 */ /* 0x000fe20008000000 */
[----:B------:R-:W-:Y:S01]  /*2440*/  UIADD3 UR13, UR10, 0x100, URZ ;  /* 0x000001000a0d7890 */ /* 0x000fe2000fffe03f */
[----:B------:R-:W-:Y:S01]  /*2450*/  HGMMA.64x16x16.F32 R40, gdesc[UR4], R40, gsb0 ;  /* 0x00200000042879f0 */ /* 0x000fe20008000828 */
[----:B------:R-:W-:Y:S01]  /*2460*/  UMOV UR7, 0x40000040 ;  /* 0x4000004000077882 */ /* 0x000fe20000000000 */
[----:B------:R-:W-:Y:S01]  /*2470*/  UMOV UR6, UR12 ;  /* 0x0000000c00067c82 */ /* 0x000fe20008000000 */
[----:B------:R-:W-:Y:S01]  /*2480*/  UIADD3 UR12, UR10, 0x82, URZ ;  /* 0x000000820a0c7890 */ /* 0x000fe2000fffe03f */
[----:B------:R-:W-:-:S02]  /*2490*/  WARPGROUP.DEPBAR.LE gsb0, 0x0 ;  /* 0x00008000000079c5 */ /* 0x000fc40000010000 */
        /* <DEDUP_REMOVED lines=141> */
[----:B------:R-:W-:Y:S01]  /*2d70*/  BPT.TRAP 0x1 ;  /* 0x000000040000795c */ /* 0x000fe20000300000 */
.L_x_26:
[----:B------:R-:W-:Y:S02]  /*2d80*/  UISETP.GT.U32.AND UP0, UPT, UR40, 0x1, UPT ;  /* 0x000000012800788c */ /* 0x000fe4000bf04070 */
[----:B------:R-:W-:-:S04]  /*2d90*/  ULEA UR4, UR8, UR42, 0x3 ;  /* 0x0000002a08047291 */ /* 0x000fc8000f8e183f */
[----:B------:R-:W-:Y:S01]  /*2da0*/  UIADD3 UR4, UR4, 0x40, URZ ;  /* 0x0000004004047890 */ /* 0x000fe2000fffe03f */
[----:B------:R-:W-:-:S03]  /*2db0*/  PLOP3.LUT P1, PT, PT, PT, UP0, 0x80, 0x0 ;  /* 0x000000000000781c */ /* 0x000fc60003f2f008 */
[----:B------:R-:W-:-:S09]  /*2dc0*/  UPRMT UR4, URZ, 0x654, UR4 ;  /* 0x000006543f047896 */ /* 0x000fd20008000004 */
[----:B------:R-:W-:Y:S01]  /*2dd0*/  SYNCS.ARRIVE.TRANS64.RED.A1T0 RZ, [UR4], RZ ;  /* 0x000000ffffff79a7 */ /* 0x000fe20008100404 */
[----:B------:R-:W-:Y:S05]  /*2de0*/  @P1 BRA `(.L_x_27) ;  /* 0x0000000000041947 */ /* 0x000fea0003800000 */
[----:B------:R-:W-:Y:S01]  /*2df0*/  BPT.TRAP 0x1 ;  /* 0x000000040000795c */ /* 0x000fe20000300000 */
.L_x_27:
[----:B------:R-:W-:Y:S01]  /*2e00*/  UIADD3 UR9, UR9, 0x1, URZ ;  /* 0x0000000109097890 */ /* 0x000fe2000fffe03f */
[C---:B------:R-:W-:Y:S01]  /*2e10*/  ISETP.GT.AND P1, PT, R0.reuse, 0x1, PT ;  /* 0x000000010000780c */ /* 0x040fe20003f24270 */
[----:B------:R-:W-:Y:S01]  /*2e20*/  UIADD3 UR8, UR8, 0x1, URZ ;  /* 0x0000000108087890 */ /* 0x000fe2000fffe03f */
[----:B------:R-:W-:Y:S01]  /*2e30*/  VIADD R0, R0, 0xffffffff ;  /* 0xffffffff00007836 */ /* 0x000fe20000000000 */
[----:B------:R-:W-:Y:S02]  /*2e40*/  UISETP.NE.AND UP0, UPT, UR9, 0x8, UPT ;  /* 0x000000080900788c */ /* 0x000fe4000bf05270 */
[----:B------:R-:W-:Y:S02]  /*2e50*/  UISETP.NE.AND UP1, UPT, UR8, 0x8, UPT ;  /* 0x000000080800788c */ /* 0x000fe4000bf25270 */
[----:B------:R-:W-:Y:S02]  /*2e60*/  USEL UR4, URZ, 0x1, UP0 ;  /* 0x000000013f047887 */ /* 0x000fe40008000000 */
[----:B------:R-:W-:-:S02]  /*2e70*/  USEL UR9, UR9, URZ, UP0 ;  /* 0x0000003f09097287 */ /* 0x000fc40008000000 */
[----:B------:R-:W-:Y:S02]  /*2e80*/  USEL UR8, UR8, URZ, UP1 ;  /* 0x0000003f08087287 */ /* 0x000fe40008800000 */
[----:B------:R-:W-:Y:S01]  /*2e90*/  LOP3.LUT R5, R5, UR4, RZ, 0x3c, !PT ;  /* 0x0000000405057c12 */ /* 0x000fe2000f8e3cff */
[----:B------:R-:W-:Y:S09]  /*2ea0*/  @P1 BRA `(.L_x_28) ;  /* 0xfffffff4001c1947 */ /* 0x000ff2000383ffff */
.L_x_21:
[----:B------:R-:W2:Y:S01]  /*2eb0*/  LDC R0, c[0x0][0x28c] ;  /* 0x0000a300ff007b82 */ /* 0x000ea20000000800 */
[----:B------:R3:W-:Y:S01]  /*2ec0*/  SYNCS.ARRIVE.TRANS64.A1T0 RZ, [R52+UR44], RZ ;  /* 0x000000ff34ff79a7 */ /* 0x0007e2000810002c */
[----:B--2---:R-:W-:-:S13]  /*2ed0*/  ISETP.GE.AND P1, PT, R0, 0x1, PT ;  /* 0x000000010000780c */ /* 0x004fda0003f26270 */
[----:B---3--:R-:W-:Y:S05]  /*2ee0*/  @!P1 BRA `(.L_x_29) ;  /* 0x0000000000309947 */ /* 0x008fea0003800000 */
[----:B------:R-:W-:Y:S05]  /*2ef0*/  @!P0 BRA `(.L_x_30) ;  /* 0x0000000000048947 */ /* 0x000fea0003800000 */
[----:B------:R-:W-:Y:S01]  /*2f00*/  BPT.TRAP 0x1 ;  /* 0x000000040000795c */ /* 0x000fe20000300000 */
.L_x_30:
[----:B------:R-:W-:Y:S02]  /*2f10*/  UIADD3 UR4, UR45, UR43, URZ ;  /* 0x0000002b2d047290 */ /* 0x000fe4000fffe03f */
[----:B------:R-:W-:Y:S02]  /*2f20*/  UISETP.GT.U32.AND UP0, UPT, UR40, 0x1, UPT ;  /* 0x000000012800788c */ /* 0x000fe4000bf04070 */
[----:B------:R-:W-:-:S04]  /*2f30*/  USHF.L.U32 UR4, UR4, 0x3, URZ ;  /* 0x0000000304047899 */ /* 0x000fc8000800063f */
[----:B------:R-:W-:Y:S01]  /*2f40*/  ULOP3.LUT UR4, UR4, 0x38, URZ, 0xc0, !UPT ;  /* 0x0000003804047892 */ /* 0x000fe2000f8ec03f */
[----:B------:R-:W-:-:S03]  /*2f50*/  PLOP3.LUT P0, PT, PT, PT, UP0, 0x80, 0x0 ;  /* 0x000000000000781c */ /* 0x000fc60003f0f008 */
[----:B------:R-:W-:-:S04]  /*2f60*/  UIADD3 UR4, UR42, 0x40, UR4 ;  /* 0x000000402a047890 */ /* 0x000fc8000fffe004 */
[----:B------:R-:W-:-:S09]  /*2f70*/  UPRMT UR4, URZ, 0x654, UR4 ;  /* 0x000006543f047896 */ /* 0x000fd20008000004 */
[----:B------:R-:W-:Y:S01]  /*2f80*/  SYNCS.ARRIVE.TRANS64.RED.A1T0 RZ, [UR4], RZ ;  /* 0x000000ffffff79a7 */ /* 0x000fe20008100404 */
[----:B------:R-:W-:Y:S05]  /*2f90*/  @P0 BRA `(.L_x_29) ;  /* 0x0000000000040947 */ /* 0x000fea0003800000 */
[----:B------:R-:W-:Y:S01]  /*2fa0*/  BPT.TRAP 0x1 ;  /* 0x000000040000795c */ /* 0x000fe20000300000 */
.L_x_29:
[----:B------:R-:W-:Y:S01]  /*2fb0*/  SHF.L.U32 R0, R60, 0x1f, RZ ;  /* 0x0000001f3c007819 */ /* 0x000fe200000006ff */
[----:B------:R-:W-:Y:S01]  /*2fc0*/  UIADD3 UR43, UR41, UR43, URZ ;  /* 0x0000002b292b7290 */ /* 0x000fe2000fffe03f */
[----:B------:R-:W2:Y:S01]  /*2fd0*/  LDC R7, c[0x0][0x288] ;  /* 0x0000a200ff077b82 */ /* 0x000ea20000000800 */
[----:B------:R-:W-:Y:S02]  /*2fe0*/  IMAD.SHL.U32 R8, R50, 0x2, RZ ;  /* 0x0000000232087824 */ /* 0x000fe400078e00ff */
[----:B------:R-:W-:Y:S02]  /*2ff0*/  USHF.R.U32.HI UR4, URZ, 0x3, UR43 ;  /* 0x000000033f047899 */ /* 0x000fe4000801162b */
[----:B------:R-:W-:Y:S01]  /*3000*/  UISETP.GT.U32.AND UP0, UPT, UR43, 0x7, UPT ;  /* 0x000000072b00788c */ /* 0x000fe2000bf04070 */
[----:B------:R-:W-:Y:S01]  /*3010*/  SHF.R.S32.HI R9, RZ, 0x1f, R8 ;  /* 0x0000001fff097819 */ /* 0x000fe20000011408 */
[----:B------:R-:W-:Y:S01]  /*3020*/  ULOP3.LUT UR4, UR4, 0x1, URZ, 0xc0, !UPT ;  /* 0x0000000104047892 */ /* 0x000fe2000f8ec03f */
[----:B------:R-:W3:Y:S01]  /*3030*/  SYNCS.PHASECHK.TRANS64.TRYWAIT P0, [R51+UR49+0x10], R0 ;  /* 0x00001000330075a7 */ /* 0x000ee20008000171 */
[----:B------:R-:W-:-:S02]  /*3040*/  UISETP.LT.U32.AND UP0, UPT, UR41, 0x8, UP0 ;  /* 0x000000082900788c */ /* 0x000fc40008701070 */
[----:B------:R-:W-:Y:S02]  /*3050*/  UISETP.NE.U32.AND UP1, UPT, UR4, 0x1, UPT ;  /* 0x000000010400788c */ /* 0x000fe4000bf25070 */
[----:B------:R-:W-:Y:S02]  /*3060*/  USEL UR5, URZ, 0x1, !UP0 ;  /* 0x000000013f057887 */ /* 0x000fe4000c000000 */
[----:B------:R-:W-:Y:S02]  /*3070*/  UISETP.GT.U32.AND UP1, UPT, UR41, 0x7, !UP1 ;  /* 0x000000072900788c */ /* 0x000fe4000cf24070 */
[----:B------:R-:W-:Y:S02]  /*3080*/  ULOP3.LUT UR43, UR43, 0x7, URZ, 0xc0, !UPT ;  /* 0x000000072b2b7892 */ /* 0x000fe4000f8ec03f */
[----:B------:R-:W-:-:S04]  /*3090*/  USEL UR4, URZ, 0x1, !UP1 ;  /* 0x000000013f047887 */ /* 0x000fc8000c800000 */
[----:B------:R-:W-:Y:S01]  /*30a0*/  ULOP3.LUT UR46, UR4, UR46, UR5, 0x96, !UPT ;  /* 0x0000002e042e7292 */ /* 0x000fe2000f8e9605 */
[----:B--23--:R-:W-:Y:S11]  /*30b0*/  @!P0 BRA `(.L_x_31) ;  /* 0x0000003400988947 */ /* 0x00cff60003800000 */
.L_x_109:
[----:B--2---:R-:W-:Y:S01]  /*30c0*/  IMAD.SHL.U32 R0, R18, 0x40, RZ ;  /* 0x0000004012007824 */ /* 0x004fe200078e00ff */
[----:B------:R-:W-:Y:S01]  /*30d0*/  ULDC UR6, c[0x0][0x284] ;  /* 0x0000a10000067ab9 */ /* 0x000fe20000000800 */
[----:B------:R-:W-:Y:S01]  /*30e0*/  IMAD R14, R2, 0x30, RZ ;  /* 0x00000030020e7824 */ /* 0x000fe200078e02ff */
[----:B------:R-:W-:Y:S01]  /*30f0*/  SHF.R.S32.HI R11, RZ, 0x1f, R19 ;  /* 0x0000001fff0b7819 */ /* 0x000fe20000011413 */
[----:B------:R-:W-:Y:S01]  /*3100*/  ULDC.64 UR4, c[0x0][0x5d0] ;  /* 0x0001740000047ab9 */ /* 0x000fe20000000a00 */
[----:B------:R-:W-:Y:S01]  /*3110*/  ISETP.GE.AND P0, PT, R0, UR6, PT ;  /* 0x0000000600007c0c */ /* 0x000fe2000bf06270 */
[----:B01----:R-:W-:Y:S01]  /*3120*/  IMAD.WIDE.U32 R2, R19, UR4, R8 ;  /* 0x0000000413027c25 */ /* 0x003fe2000f8e0008 */
[----:B------:R-:W-:Y:S02]  /*3130*/  SHF.R.S32.HI R15, RZ, 0x1f, R14 ;  /* 0x0000001fff0f7819 */ /* 0x000fe4000001140e */
[C---:B------:R-:W-:Y:S01]  /*3140*/  ISETP.GE.OR P0, PT, R14.reuse, R7, P0 ;  /* 0x000000070e00720c */ /* 0x040fe20000706670 */
[----:B------:R-:W-:Y:S01]  /*3150*/  IMAD R4, R11, UR4, RZ ;  /* 0x000000040b047c24 */ /* 0x000fe2000f8e02ff */
[----:B------:R-:W-:-:S03]  /*3160*/  IADD3 R2, P1, R14, R2, RZ ;  /* 0x000000020e027210 */ /* 0x000fc60007f3e0ff */
[----:B------:R-:W-:-:S05]  /*3170*/  IMAD R5, R19, UR5, R4 ;  /* 0x0000000513057c24 */ /* 0x000fca000f8e0204 */
[----:B------:R-:W-:-:S03]  /*3180*/  IADD3.X R3, R15, R3, R5, P1, !PT ;  /* 0x000000030f037210 */ /* 0x000fc60000ffe405 */
[----:B------:R-:W-:Y:S05]  /*3190*/  @P0 BRA `(.L_x_32) ;  /* 0x0000001800980947 */ /* 0x000fea0003800000 */
[----:B------:R-:W0:Y:S01]  /*31a0*/  LDC.64 R62, c[0x0][0x5c8] ;  /* 0x00017200ff3e7b82 */ /* 0x000e220000000a00 */
[----:B-----5:R-:W-:Y:S01]  /*31b0*/  FSETP.NEU.AND P1, PT, R23, RZ, PT ;  /* 0x000000ff1700720b */ /* 0x020fe20003f2d000 */
[----:B------:R-:W-:Y:S01]  /*31c0*/  IMAD R5, R50, -0x2, R7 ;  /* 0xfffffffe32057824 */ /* 0x000fe200078e0207 */
[----:B------:R-:W-:Y:S01]  /*31d0*/  BSSY B0, `(.L_x_32) ;  /* 0x00001a2000007945 */ /* 0x000fe20003800000 */
[----:B------:R-:W-:-:S04]  /*31e0*/  IMAD.WIDE R56, R18, 0x40, R48 ;  /* 0x0000004012387825 */ /* 0x000fc800078e0230 */
[----:B------:R-:W-:Y:S02]  /*31f0*/  IMAD.IADD R6, R5, 0x1, -R14 ;  /* 0x0000000105067824 */ /* 0x000fe400078e0a0e */
[----:B------:R-:W-:-:S03]  /*3200*/  IMAD.IADD R0, R55, 0x1, -R0 ;  /* 0x0000000137007824 */ /* 0x000fc600078e0a00 */
[----:B------:R-:W-:-:S04]  /*3210*/  ISETP.GT.AND P0, PT, R6, RZ, PT ;  /* 0x000000ff0600720c */ /* 0x000fc80003f04270 */
[----:B------:R-:W-:Y:S01]  /*3220*/  ISETP.GT.AND P2, PT, R0, RZ, P0 ;  /* 0x000000ff0000720c */ /* 0x000fe20000744270 */
[-C--:B0-----:R-:W-:Y:S02]  /*3230*/  IMAD R4, R57, R62.reuse, RZ ;  /* 0x0000003e39047224 */ /* 0x081fe400078e02ff */
[----:B------:R-:W-:-:S04]  /*3240*/  IMAD.WIDE.U32 R58, R56, R62, R2 ;  /* 0x0000003e383a7225 */ /* 0x000fc800078e0002 */
[----:B------:R-:W-:-:S04]  /*3250*/  IMAD R3, R56, R63, R4 ;  /* 0x0000003f38037224 */ /* 0x000fc800078e0204 */
[----:B------:R-:W-:Y:S01]  /*3260*/  IMAD.IADD R5, R59, 0x1, R3 ;  /* 0x000000013b057824 */ /* 0x000fe200078e0203 */
[----:B------:R-:W-:Y:S06]  /*3270*/  @!P1 BRA `(.L_x_33) ;  /* 0x0000001000949947 */ /* 0x000fec0003800000 */
[----:B------:R-:W0:Y:S01]  /*3280*/  LDC.64 R64, c[0x0][0x5b8] ;  /* 0x00016e00ff407b82 */ /* 0x000e220000000a00 */
[----:B------:R-:W-:-:S07]  /*3290*/  ULDC.64 UR4, c[0x0][0x5c0] ;  /* 0x0001700000047ab9 */ /* 0x000fce0000000a00 */
[----:B------:R-:W1:Y:S08]  /*32a0*/  LDC.64 R66, c[0x0][0x5b0] ;  /* 0x00016c00ff427b82 */ /* 0x000e700000000a00 */
[----:B------:R-:W2:Y:S01]  /*32b0*/  LDC.64 R68, c[0x0][0x5a8] ;  /* 0x00016a00ff447b82 */ /* 0x000ea20000000a00 */
[-C--:B0-----:R-:W-:Y:S02]  /*32c0*/  IMAD R4, R11, R64.reuse, RZ ;  /* 0x000000400b047224 */ /* 0x081fe400078e02ff */
[----:B------:R-:W-:-:S04]  /*32d0*/  IMAD.WIDE.U32 R2, R19, R64, R8 ;  /* 0x0000004013027225 */ /* 0x000fc800078e0008 */
[----:B------:R-:W-:Y:S01]  /*32e0*/  IMAD R59, R19, R65, R4 ;  /* 0x00000041133b7224 */ /* 0x000fe200078e0204 */
[----:B------:R-:W-:Y:S01]  /*32f0*/  IADD3 R10, P1, R14, R2, RZ ;  /* 0x000000020e0a7210 */ /* 0x000fe20007f3e0ff */
[----:B-1----:R-:W-:-:S03]  /*3300*/  IMAD R2, R57, R66, RZ ;  /* 0x0000004239027224 */ /* 0x002fc600078e02ff */
[----:B------:R-:W-:Y:S01]  /*3310*/  IADD3.X R11, R15, R3, R59, P1, !PT ;  /* 0x000000030f0b7210 */ /* 0x000fe20000ffe43b */
[C---:B------:R-:W-:Y:S02]  /*3320*/  IMAD R61, R56.reuse, R67, R2 ;  /* 0x00000043383d7224 */ /* 0x040fe400078e0202 */
[----:B------:R-:W-:-:S04]  /*3330*/  IMAD.WIDE.U32 R2, R56, R66, R10 ;  /* 0x0000004238027225 */ /* 0x000fc800078e000a */
[----:B------:R-:W-:Y:S01]  /*3340*/  IMAD.IADD R3, R3, 0x1, R61 ;  /* 0x0000000103037824 */ /* 0x000fe200078e023d */
[----:B--2---:R-:W-:-:S04]  /*3350*/  LEA R12, P1, R2, R68, 0x1 ;  /* 0x00000044020c7211 */ /* 0x004fc800078208ff */
[----:B------:R-:W-:-:S05]  /*3360*/  LEA.HI.X R13, R2, R69, R3, 0x1, P1 ;  /* 0x00000045020d7211 */ /* 0x000fca00008f0c03 */
[----:B------:R-:W2:Y:S01]  /*3370*/  @P2 LDG.E.LTC128B.U16 R7, desc[UR52][R12.64] ;  /* 0x000000340c072981 */ /* 0x000ea2000c1e1520 */
[----:B------:R-:W-:Y:S01]  /*3380*/  IMAD.WIDE.U32 R2, R56, R66, R14 ;  /* 0x0000004238027225 */ /* 0x000fe200078e000e */
[----:B------:R-:W-:Y:S02]  /*3390*/  BSSY B1, `(.L_x_34) ;  /* 0x0000015000017945 */ /* 0x000fe40003800000 */
[----:B------:R-:W-:-:S04]  /*33a0*/  IADD3 R20, P1, R8, R2, RZ ;  /* 0x0000000208147210 */ /* 0x000fc80007f3e0ff */
[----:B------:R-:W-:Y:S02]  /*33b0*/  IADD3.X R21, R9, R61, R3, P1, !PT ;  /* 0x0000003d09157210 */ /* 0x000fe40000ffe403 */
[----:B------:R-:W-:Y:S01]  /*33c0*/  LEA R4, P1, R58, UR4, 0x1 ;  /* 0x000000043a047c11 */ /* 0x000fe2000f8208ff */
[----:B------:R-:W-:-:S03]  /*33d0*/  IMAD.WIDE.U32 R20, R19, R64, R20 ;  /* 0x0000004013147225 */ /* 0x000fc600078e0014 */
[----:B------:R-:W-:Y:S02]  /*33e0*/  LEA.HI.X R5, R58, UR5, R5, 0x1, P1 ;  /* 0x000000053a057c11 */ /* 0x000fe400088f0c05 */
[----:B------:R-:W-:-:S04]  /*33f0*/  ISETP.GT.AND P1, PT, R6, 0x1, PT ;  /* 0x000000010600780c */ /* 0x000fc80003f24270 */
[----:B------:R-:W-:Y:S01]  /*3400*/  ISETP.GT.AND P3, PT, R0, RZ, P1 ;  /* 0x000000ff0000720c */ /* 0x000fe20000f64270 */
[----:B--2---:R-:W-:-:S05]  /*3410*/  HADD2.F32 R2, -RZ, R7.H0_H0 ;  /* 0x20000007ff027230 */ /* 0x004fca0000004100 */
[----:B------:R-:W-:Y:S01]  /*3420*/  FMUL R3, R2, R23 ;  /* 0x0000001702037220 */ /* 0x000fe20000400000 */
[----:B------:R-:W-:-:S03]  /*3430*/  LEA R2, P4, R20, R68, 0x1 ;  /* 0x0000004414027211 */ /* 0x000fc600078808ff */
[----:B------:R-:W-:-:S05]  /*3440*/  FFMA R3, R40, R22, R3 ;  /* 0x0000001628037223 */ /* 0x000fca0000000003 */
[----:B------:R-:W-:Y:S01]  /*3450*/  F2FP.F16.F32.PACK_AB R12, RZ, R3 ;  /* 0x00000003ff0c723e */ /* 0x000fe200000000ff */
[----:B------:R-:W-:-:S03]  /*3460*/  IMAD.IADD R3, R59, 0x1, R21 ;  /* 0x000000013b037824 */ /* 0x000fc600078e0215 */
[----:B------:R-:W-:Y:S01]  /*3470*/  PRMT R13, R12, 0x7610, R13 ;  /* 0x000076100c0d7816 */ /* 0x000fe2000000000d */
[----:B------:R-:W-:Y:S01]  /*3480*/  IMAD.SHL.U32 R12, R66, 0x8, RZ ;  /* 0x00000008420c7824 */ /* 0x000fe200078e00ff */
[----:B------:R-:W-:-:S03]  /*3490*/  LEA.HI.X R3, R20, R69, R3, 0x1, P4 ;  /* 0x0000004514037211 */ /* 0x000fc600020f0c03 */
[----:B------:R0:W-:Y:S02]  /*34a0*/  @P2 STG.E.U16 desc[UR52][R4.64], R13 ;  /* 0x0000000d04002986 */ /* 0x0001e4000c101534 */
[----:B0-----:R-:W-:Y:S01]  /*34b0*/  SHF.L.U64.HI R13, R66, 0x3, R67 ;  /* 0x00000003420d7819 */ /* 0x001fe20000010243 */
[----:B------:R-:W-:Y:S06]  /*34c0*/  @!P3 BRA `(.L_x_35) ;  /* 0x000000000004b947 */ /* 0x000fec0003800000 */
[----:B------:R0:W5:Y:S02]  /*34d0*/  LDG.E.LTC128B.U16 R7, desc[UR52][R2.64+0x2] ;  /* 0x0000023402077981 */ /* 0x000164000c1e1520 */
.L_x_35:
[----:B------:R-:W-:Y:S05]  /*34e0*/  BSYNC B1 ;  /* 0x0000000000017941 */ /* 0x000fea0003800000 */
.L_x_34:
[----:B-----5:R-:W-:Y:S01]  /*34f0*/  HADD2.F32 R18, -RZ, R7.H0_H0 ;  /* 0x20000007ff127230 */ /* 0x020fe20000004100 */
[----:B------:R-:W-:Y:S01]  /*3500*/  ISETP.GT.AND P0, PT, R0, 0x8, P0 ;  /* 0x000000080000780c */ /* 0x000fe20000704270 */
[----:B------:R-:W-:-:S04]  /*3510*/  IMAD.WIDE.U32 R56, R56, R66, R12 ;  /* 0x0000004238387225 */ /* 0x000fc800078e000c */
[----:B------:R-:W-:Y:S01]  /*3520*/  FMUL R18, R18, R23 ;  /* 0x0000001712127220 */ /* 0x000fe20000400000 */
[----:B------:R-:W-:Y:S01]  /*3530*/  IMAD.IADD R61, R61, 0x1, R57 ;  /* 0x000000013d3d7824 */ /* 0x000fe200078e0239 */
[----:B------:R-:W-:Y:S02]  /*3540*/  IADD3 R10, P2, R10, R56, RZ ;  /* 0x000000380a0a7210 */ /* 0x000fe40007f5e0ff */
[----:B------:R-:W-:-:S03]  /*3550*/  FFMA R18, R41, R22, R18 ;  /* 0x0000001629127223 */ /* 0x000fc60000000012 */
[----:B------:R-:W-:Y:S01]  /*3560*/  IMAD.X R11, R61, 0x1, R11, P2 ;  /* 0x000000013d0b7824 */ /* 0x000fe200010e060b */
[C---:B------:R-:W-:Y:S02]  /*3570*/  LEA R12, P2, R10.reuse, R68, 0x1 ;  /* 0x000000440a0c7211 */ /* 0x040fe400078408ff */
[----:B------:R-:W-:Y:S02]  /*3580*/  F2FP.F16.F32.PACK_AB R18, RZ, R18 ;  /* 0x00000012ff12723e */ /* 0x000fe400000000ff */
[----:B------:R-:W-:Y:S02]  /*3590*/  LEA.HI.X R13, R10, R69, R11, 0x1, P2 ;  /* 0x000000450a0d7211 */ /* 0x000fe400010f0c0b */
[----:B------:R-:W-:Y:S02]  /*35a0*/  PRMT R20, R18, 0x7610, R20 ;  /* 0x0000761012147816 */ /* 0x000fe40000000014 */
[----:B------:R-:W-:-:S03]  /*35b0*/  PRMT R18, R7, 0x7610, R18 ;  /* 0x0000761007127816 */ /* 0x000fc60000000012 */
[----:B------:R1:W-:Y:S04]  /*35c0*/  @P3 STG.E.U16 desc[UR52][R4.64+0x2], R20 ;  /* 0x0000021404003986 */ /* 0x0003e8000c101534 */
[----:B------:R-:W2:Y:S01]  /*35d0*/  @P0 LDG.E.LTC128B.U16 R18, desc[UR52][R12.64] ;  /* 0x000000340c120981 */ /* 0x000ea2000c1e1520 */
[----:B------:R-:W-:Y:S01]  /*35e0*/  IADD3 R14, P2, P3, R8, R56, R14 ;  /* 0x00000038080e7210 */ /* 0x000fe20007b5e00e */
[----:B------:R-:W-:Y:S01]  /*35f0*/  BSSY B1, `(.L_x_36) ;  /* 0x0000011000017945 */ /* 0x000fe20003800000 */
[C---:B------:R-:W-:Y:S02]  /*3600*/  SHF.L.U64.HI R11, R62.reuse, 0x4, R63 ;  /* 0x000000043e0b7819 */ /* 0x040fe4000001023f */
[----:B------:R-:W-:Y:S02]  /*3610*/  IADD3.X R15, R9, R61, R15, P2, P3 ;  /* 0x0000003d090f7210 */ /* 0x000fe400017e640f */
[----:B------:R-:W-:-:S02]  /*3620*/  LEA R10, P2, R62, R4, 0x4 ;  /* 0x000000043e0a7211 */ /* 0x000fc400078420ff */
[----:B------:R-:W-:Y:S01]  /*3630*/  ISETP.GT.AND P1, PT, R0, 0x8, P1 ;  /* 0x000000080000780c */ /* 0x000fe20000f24270 */
[----:B------:R-:W-:-:S04]  /*3640*/  IMAD.WIDE.U32 R14, R19, R64, R14 ;  /* 0x00000040130e7225 */ /* 0x000fc800078e000e */
[----:B------:R-:W-:Y:S02]  /*3650*/  IMAD.X R11, R11, 0x1, R5, P2 ;  /* 0x000000010b0b7824 */ /* 0x000fe400010e0605 */
[----:B------:R-:W-:Y:S02]  /*3660*/  IMAD.IADD R9, R59, 0x1, R15 ;  /* 0x000000013b097824 */ /* 0x000fe400078e020f */
[----:B--2---:R-:W-:-:S05]  /*3670*/  HADD2.F32 R8, -RZ, R18.H0_H0 ;  /* 0x20000012ff087230 */ /* 0x004fca0000004100 */
[----:B------:R-:W-:Y:S01]  /*3680*/  FMUL R7, R8, R23 ;  /* 0x0000001708077220 */ /* 0x000fe20000400000 */
[----:B------:R-:W-:-:S03]  /*3690*/  LEA R8, P3, R14, R68, 0x1 ;  /* 0x000000440e087211 */ /* 0x000fc600078608ff */
[----:B------:R-:W-:Y:S01]  /*36a0*/  FFMA R7, R42, R22, R7 ;  /* 0x000000162a077223 */ /* 0x000fe20000000007 */
[----:B------:R-:W-:-:S04]  /*36b0*/  LEA.HI.X R9, R14, R69, R9, 0x1, P3 ;  /* 0x000000450e097211 */ /* 0x000fc800018f0c09 */
[----:B------:R-:W-:-:S05]  /*36c0*/  F2FP.F16.F32.PACK_AB R7, RZ, R7 ;  /* 0x00000007ff07723e */ /* 0x000fca00000000ff */
[----:B------:R1:W-:Y:S01]  /*36d0*/  @P0 STG.E.U16 desc[UR52][R10.64], R7 ;  /* 0x000000070a000986 */ /* 0x0003e2000c101534 */
[----:B------:R-:W-:Y:S05]  /*36e0*/  @!P1 BRA `(.L_x_37) ;  /* 0x0000000000049947 */ /* 0x000fea0003800000 */
[----:B------:R2:W5:Y:S02]  /*36f0*/  LDG.E.LTC128B.U16 R18, desc[UR52][R8.64+0x2] ;  /* 0x0000023408127981 */ /* 0x000564000c1e1520 */
.L_x_37:
[----:B------:R-:W-:Y:S05]  /*3700*/  BSYNC B1 ;  /* 0x0000000000017941 */ /* 0x000fea0003800000 */
.L_x_36:
[----:B-----5:R-:W-:Y:S01]  /*3710*/  HADD2.F32 R12, -RZ, R18.H0_H0 ;  /* 0x20000012ff0c7230 */ /* 0x020fe20000004100 */
[----:B------:R-:W-:Y:S01]  /*3720*/  ISETP.GT.AND P0, PT, R6, 0x8, PT ;  /* 0x000000080600780c */ /* 0x000fe20003f04270 */
[----:B------:R-:W-:Y:S03]  /*3730*/  BSSY B1, `(.L_x_38) ;  /* 0x0000008000017945 */ /* 0x000fe60003800000 */
[----:B------:R-:W-:Y:S01]  /*3740*/  FMUL R12, R12, R23 ;  /* 0x000000170c0c7220 */ /* 0x000fe20000400000 */
[----:B------:R-:W-:-:S03]  /*3750*/  ISETP.GT.AND P2, PT, R0, RZ, P0 ;  /* 0x000000ff0000720c */ /* 0x000fc60000744270 */
[----:B------:R-:W-:-:S05]  /*3760*/  FFMA R12, R43, R22, R12 ;  /* 0x000000162b0c7223 */ /* 0x000fca000000000c */
[----:B------:R-:W-:-:S05]  /*3770*/  F2FP.F16.F32.PACK_AB R12, RZ, R12 ;  /* 0x0000000cff0c723e */ /* 0x000fca00000000ff */
[----:B------:R3:W-:Y:S01]  /*3780*/  @P1 STG.E.U16 desc[UR52][R10.64+0x2], R12 ;  /* 0x0000020c0a001986 */ /* 0x0007e2000c101534 */
[----:B------:R-:W-:Y:S05]  /*3790*/  @!P2 BRA `(.L_x_39) ;  /* 0x000000000004a947 */ /* 0x000fea0003800000 */
[----:B------:R4:W5:Y:S02]  /*37a0*/  LDG.E.LTC128B.U16 R18, desc[UR52][R2.64+0x10] ;  /* 0x0000103402127981 */ /* 0x000964000c1e1520 */
.L_x_39:
[----:B------:R-:W-:Y:S05]  /*37b0*/  BSYNC B1 ;  /* 0x0000000000017941 */ /* 0x000fea0003800000 */
.L_x_38:
[----:B---3-5:R-:W-:Y:S01]  /*37c0*/  HADD2.F32 R12, -RZ, R18.H0_H0 ;  /* 0x20000012ff0c7230 */ /* 0x028fe20000004100 */
[----:B------:R-:W-:Y:S01]  /*37d0*/  ISETP.GT.AND P1, PT, R6, 0x9, PT ;  /* 0x000000090600780c */ /* 0x000fe20003f24270 */
[----:B------:R-:W-:Y:S03]  /*37e0*/  BSSY B1, `(.L_x_40) ;  /* 0x0000008000017945 */ /* 0x000fe60003800000 */
[----:B-1----:R-:W-:Y:S01]  /*37f0*/  FMUL R7, R12, R23 ;  /* 0x000000170c077220 */ /* 0x002fe20000400000 */
[----:B------:R-:W-:-:S03]  /*3800*/  ISETP.GT.AND P3, PT, R0, RZ, P1 ;  /* 0x000000ff0000720c */ /* 0x000fc60000f64270 */
[----:B------:R-:W-:-:S05]  /*3810*/  FFMA R7, R44, R22, R7 ;  /* 0x000000162c077223 */ /* 0x000fca0000000007 */
[----:B------:R-:W-:-:S05]  /*3820*/  F2FP.F16.F32.PACK_AB R7, RZ, R7 ;  /* 0x00000007ff07723e */ /* 0x000fca00000000ff */
[----:B------:R1:W-:Y:S01]  /*3830*/  @P2 STG.E.U16 desc[UR52][R4.64+0x10], R7 ;  /* 0x0000100704002986 */ /* 0x0003e2000c101534 */
[----:B------:R-:W-:Y:S05]  /*3840*/  @!P3 BRA `(.L_x_41) ;  /* 0x000000000004b947 */ /* 0x000fea0003800000 */
[----:B------:R3:W5:Y:S02]  /*3850*/  LDG.E.LTC128B.U16 R18, desc[UR52][R2.64+0x12] ;  /* 0x0000123402127981 */ /* 0x000764000c1e1520 */
.L_x_41:
[----:B------:R-:W-:Y:S05]  /*3860*/  BSYNC B1 ;  /* 0x0000000000017941 */ /* 0x000fea0003800000 */
.L_x_40:
[----:B-----5:R-:W-:Y:S01]  /*3870*/  HADD2.F32 R12, -RZ, R18.H0_H0 ;  /* 0x20000012ff0c7230 */ /* 0x020fe20000004100 */
[----:B------:R-:W-:Y:S01]  /*3880*/  ISETP.GT.AND P0, PT, R0, 0x8, P0 ;  /* 0x000000080000780c */ /* 0x000fe20000704270 */
[----:B------:R-:W-:Y:S03]  /*3890*/  BSSY B1, `(.L_x_42) ;  /* 0x0000007000017945 */ /* 0x000fe60003800000 */
[----:B------:R-:W-:-:S04]  /*38a0*/  FMUL R12, R12, R23 ;  /* 0x000000170c0c7220 */ /* 0x000fc80000400000 */
[----:B------:R-:W-:-:S05]  /*38b0*/  FFMA R12, R45, R22, R12 ;  /* 0x000000162d0c7223 */ /* 0x000fca000000000c */
[----:B------:R-:W-:-:S05]  /*38c0*/  F2FP.F16.F32.PACK_AB R12, RZ, R12 ;  /* 0x0000000cff0c723e */ /* 0x000fca00000000ff */
[----:B------:R0:W-:Y:S01]  /*38d0*/  @P3 STG.E.U16 desc[UR52][R4.64+0x12], R12 ;  /* 0x0000120c04003986 */ /* 0x0001e2000c101534 */
[----:B------:R-:W-:Y:S05]  /*38e0*/  @!P0 BRA `(.L_x_43) ;  /* 0x0000000000048947 */ /* 0x000fea0003800000 */
[----:B------:R0:W5:Y:S02]  /*38f0*/  LDG.E.LTC128B.U16 R18, desc[UR52][R8.64+0x10] ;  /* 0x0000103408127981 */ /* 0x000164000c1e1520 */
.L_x_43:
[----:B------:R-:W-:Y:S05]  /*3900*/  BSYNC B1 ;  /* 0x0000000000017941 */ /* 0x000fea0003800000 */
.L_x_42:
[----:B0----5:R-:W-:Y:S01]  /*3910*/  HADD2.F32 R12, -RZ, R18.H0_H0 ;  /* 0x20000012ff0c7230 */ /* 0x021fe20000004100 */
[----:B------:R-:W-:Y:S01]  /*3920*/  ISETP.GT.AND P1, PT, R0, 0x8, P1 ;  /* 0x000000080000780c */ /* 0x000fe20000f24270 */
[----:B------:R-:W-:Y:S03]  /*3930*/  BSSY B1, `(.L_x_44) ;  /* 0x0000007000017945 */ /* 0x000fe60003800000 */
[----:B-1----:R-:W-:-:S04]  /*3940*/  FMUL R7, R12, R23 ;  /* 0x000000170c077220 */ /* 0x002fc80000400000 */
[----:B------:R-:W-:-:S05]  /*3950*/  FFMA R7, R46, R22, R7 ;  /* 0x000000162e077223 */ /* 0x000fca0000000007 */
[----:B------:R-:W-:-:S05]  /*3960*/  F2FP.F16.F32.PACK_AB R7, RZ, R7 ;  /* 0x00000007ff07723e */ /* 0x000fca00000000ff */
[----:B------:R0:W-:Y:S01]  /*3970*/  @P0 STG.E.U16 desc[UR52][R10.64+0x10], R7 ;  /* 0x000010070a000986 */ /* 0x0001e2000c101534 */
[----:B------:R-:W-:Y:S05]  /*3980*/  @!P1 BRA `(.L_x_45) ;  /* 0x0000000000049947 */ /* 0x000fea0003800000 */
[----:B------:R1:W5:Y:S02]  /*3990*/  LDG.E.LTC128B.U16 R18, desc[UR52][R8.64+0x12] ;  /* 0x0000123408127981 */ /* 0x000364000c1e1520 */
.L_x_45:
[----:B------:R-:W-:Y:S05]  /*39a0*/  BSYNC B1 ;  /* 0x0000000000017941 */ /* 0x000fea0003800000 */
.L_x_44:
        /* <DEDUP_REMOVED lines=10> */
.L_x_47:
[----:B------:R-:W-:Y:S05]  /*3a50*/  BSYNC B1 ;  /* 0x0000000000017941 */ /* 0x000fea0003800000 */
.L_x_46:
[----:B0----5:R-:W-:Y:S01]  /*3a60*/  HADD2.F32 R12, -RZ, R18.H0_H0 ;  /* 0x20000012ff0c7230 */ /* 0x021fe20000004100 */
        /* <DEDUP_REMOVED lines=9> */
.L_x_49:
[----:B------:R-:W-:Y:S05]  /*3b00*/  BSYNC B1 ;  /* 0x0000000000017941 */ /* 0x000fea0003800000 */
.L_x_48:
        /* <DEDUP_REMOVED lines=9> */
.L_x_51:
[----:B------:R-:W-:Y:S05]  /*3ba0*/  BSYNC B1 ;  /* 0x0000000000017941 */ /* 0x000fea0003800000 */
.L_x_50:
[----:B0----5:R-:W-:Y:S01]  /*3bb0*/  HADD2.F32 R12, -RZ, R18.H0_H0 ;  /* 0x20000012ff0c7230 */ /* 0x021fe20000004100 */
        /* <DEDUP_REMOVED lines=8> */
.L_x_53:
[----:B------:R-:W-:Y:S05]  /*3c40*/  BSYNC B1 ;  /* 0x0000000000017941 */ /* 0x000fea0003800000 */
.L_x_52:
        /* <DEDUP_REMOVED lines=10> */
.L_x_55:
[----:B------:R-:W-:Y:S05]  /*3cf0*/  BSYNC B1 ;  /* 0x0000000000017941 */ /* 0x000fea0003800000 */
.L_x_54:
        /* <DEDUP_REMOVED lines=10> */
.L_x_57:
[----:B------:R-:W-:Y:S05]  /*3da0*/  BSYNC B1 ;  /* 0x0000000000017941 */ /* 0x000fea0003800000 */
.L_x_56:
        /* <DEDUP_REMOVED lines=9> */
.L_x_59:
[----:B------:R-:W-:Y:S05]  /*3e40*/  BSYNC B1 ;  /* 0x0000000000017941 */ /* 0x000fea0003800000 */
.L_x_58:
        /* <DEDUP_REMOVED lines=9> */
.L_x_61:
[----:B------:R-:W-:Y:S05]  /*3ee0*/  BSYNC B1 ;  /* 0x0000000000017941 */ /* 0x000fea0003800000 */
.L_x_60:
        /* <DEDUP_REMOVED lines=10> */
.L_x_63:
[----:B------:R-:W-:Y:S05]  /*3f90*/  BSYNC B1 ;  /* 0x0000000000017941 */ /* 0x000fea0003800000 */
.L_x_62:
        /* <DEDUP_REMOVED lines=10> */
.L_x_65:
[----:B------:R-:W-:Y:S05]  /*4040*/  BSYNC B1 ;  /* 0x0000000000017941 */ /* 0x000fea0003800000 */
.L_x_64:
        /* <DEDUP_REMOVED lines=9> */
.L_x_67:
[----:B------:R-:W-:Y:S05]  /*40e0*/  BSYNC B1 ;  /* 0x0000000000017941 */ /* 0x000fea0003800000 */
.L_x_66:
        /* <DEDUP_REMOVED lines=9> */
.L_x_69:
[----:B------:R-:W-:Y:S05]  /*4180*/  BSYNC B1 ;  /* 0x0000000000017941 */ /* 0x000fea0003800000 */
.L_x_68:
        /* <DEDUP_REMOVED lines=10> */
.L_x_71:
[----:B------:R-:W-:Y:S05]  /*4230*/  BSYNC B1 ;  /* 0x0000000000017941 */ /* 0x000fea0003800000 */
.L_x_70:
        /* <DEDUP_REMOVED lines=10> */
.L_x_73:
[----:B------:R-:W-:Y:S05]  /*42e0*/  BSYNC B1 ;  /* 0x0000000000017941 */ /* 0x000fea0003800000 */
.L_x_72:
[----:B0--345:R-:W-:Y:S01]  /*42f0*/  HADD2.F32 R2, -RZ, R18.H0_H0 ;  /* 0x20000012ff027230 */ /* 0x039fe20000004100 */
        /* <DEDUP_REMOVED lines=8> */
.L_x_75:
[----:B------:R-:W-:Y:S05]  /*4380*/  BSYNC B1 ;  /* 0x0000000000017941 */ /* 0x000fea0003800000 */
.L_x_74:
[----:B0----5:R-:W-:Y:S01]  /*4390*/  HADD2.F32 R2, -RZ, R18.H0_H0 ;  /* 0x20000012ff027230 */ /* 0x021fe20000004100 */
[----:B------:R-:W-:Y:S01]  /*43a0*/  ISETP.GT.AND P1, PT, R0, 0x8, P1 ;  /* 0x000000080000780c */ /* 0x000fe20000f24270 */
[----:B------:R-:W-:Y:S03]  /*43b0*/  BSSY B1, `(.L_x_76) ;  /* 0x000000a000017945 */ /* 0x000fe60003800000 */
[----:B------:R-:W-:Y:S01]  /*43c0*/  FMUL R3, R2, R23 ;  /* 0x0000001702037220 */ /* 0x000fe20000400000 */
[----:B------:R-:W-:-:S03]  /*43d0*/  @P0 IMAD.MOV.U32 R2, RZ, RZ, R10 ;  /* 0x000000ffff020224 */ /* 0x000fc600078e000a */
[----:B------:R-:W-:-:S05]  /*43e0*/  FFMA R3, R30, R22, R3 ;  /* 0x000000161e037223 */ /* 0x000fca0000000003 */
[----:B------:R-:W-:-:S04]  /*43f0*/  F2FP.F16.F32.PACK_AB R3, RZ, R3 ;  /* 0x00000003ff03723e */ /* 0x000fc800000000ff */
[----:B------:R-:W-:Y:S01]  /*4400*/  PRMT R4, R3, 0x7610, R4 ;  /* 0x0000761003047816 */ /* 0x000fe20000000004 */
[----:B------:R-:W-:-:S05]  /*4410*/  @P0 IMAD.MOV.U32 R3, RZ, RZ, R11 ;  /* 0x000000ffff030224 */ /* 0x000fca00078e000b */
[----:B------:R0:W-:Y:S01]  /*4420*/  @P0 STG.E.U16 desc[UR52][R2.64+0x50], R4 ;  /* 0x0000500402000986 */ /* 0x0001e2000c101534 */
[----:B------:R-:W-:Y:S05]  /*4430*/  @!P1 BRA `(.L_x_77) ;  /* 0x0000000000049947 */ /* 0x000fea0003800000 */
[----:B------:R4:W5:Y:S02]  /*4440*/  LDG.E.LTC128B.U16 R18, desc[UR52][R8.64+0x52] ;  /* 0x0000523408127981 */ /* 0x000964000c1e1520 */
.L_x_77:
[----:B------:R-:W-:Y:S05]  /*4450*/  BSYNC B1 ;  /* 0x0000000000017941 */ /* 0x000fea0003800000 */
.L_x_76:
[----:B------:R-:W-:Y:S05]  /*4460*/  @!P1 BRA `(.L_x_78) ;  /* 0x0000000400e09947 */ /* 0x000fea0003800000 */
[----:B-----5:R-:W-:-:S05]  /*4470*/  HADD2.F32 R18, -RZ, R18.H0_H0 ;  /* 0x20000012ff127230 */ /* 0x020fca0000004100 */
[----:B------:R-:W-:-:S04]  /*4480*/  FMUL R18, R18, R23 ;  /* 0x0000001712127220 */ /* 0x000fc80000400000 */
[----:B------:R-:W-:-:S05]  /*4490*/  FFMA R18, R31, R22, R18 ;  /* 0x000000161f127223 */ /* 0x000fca0000000012 */
[----:B------:R-:W-:-:S05]  /*44a0*/  F2FP.F16.F32.PACK_AB R18, RZ, R18 ;  /* 0x00000012ff12723e */ /* 0x000fca00000000ff */
[----:B------:R0:W-:Y:S01]  /*44b0*/  STG.E.U16 desc[UR52][R10.64+0x52], R18 ;  /* 0x000052120a007986 */ /* 0x0001e2000c101534 */
[----:B------:R-:W-:Y:S05]  /*44c0*/  BRA `(.L_x_78) ;  /* 0x0000000400c87947 */ /* 0x000fea0003800000 */
.L_x_33:
[----:B------:R-:W-:Y:S01]  /*44d0*/  ULDC.64 UR4, c[0x0][0x5c0] ;  /* 0x0001700000047ab9 */ /* 0x000fe20000000a00 */
[----:B------:R-:W-:Y:S01]  /*44e0*/  ISETP.GT.AND P3, PT, R6, 0x1, PT ;  /* 0x000000010600780c */ /* 0x000fe20003f64270 */
[-C--:B------:R-:W-:Y:S01]  /*44f0*/  FMUL R40, R40, R22.reuse ;  /* 0x0000001628287220 */ /* 0x080fe20000400000 */
[----:B------:R-:W-:Y:S01]  /*4500*/  LEA R2, P1, R58, UR4, 0x1 ;  /* 0x000000043a027c11 */ /* 0x000fe2000f8208ff */
[-C--:B------:R-:W-:Y:S01]  /*4510*/  FMUL R41, R41, R22.reuse ;  /* 0x0000001629297220 */ /* 0x080fe20000400000 */
[----:B------:R-:W-:Y:S01]  /*4520*/  SHF.L.U64.HI R63, R62, 0x4, R63 ;  /* 0x000000043e3f7819 */ /* 0x000fe2000001023f */
[-C--:B------:R-:W-:Y:S01]  /*4530*/  FMUL R42, R42, R22.reuse ;  /* 0x000000162a2a7220 */ /* 0x080fe20000400000 */
[----:B------:R-:W-:Y:S01]  /*4540*/  LEA.HI.X R3, R58, UR5, R5, 0x1, P1 ;  /* 0x000000053a037c11 */ /* 0x000fe200088f0c05 */
[-C--:B------:R-:W-:Y:S01]  /*4550*/  FMUL R43, R43, R22.reuse ;  /* 0x000000162b2b7220 */ /* 0x080fe20000400000 */
[----:B------:R-:W-:Y:S01]  /*4560*/  ISETP.GT.AND P1, PT, R0, RZ, P3 ;  /* 0x000000ff0000720c */ /* 0x000fe20001f24270 */
[----:B------:R-:W-:Y:S01]  /*4570*/  FMUL R44, R44, R22 ;  /* 0x000000162c2c7220 */ /* 0x000fe20000400000 */
[----:B------:R-:W-:Y:S01]  /*4580*/  F2FP.F16.F32.PACK_AB R40, RZ, R40 ;  /* 0x00000028ff28723e */ /* 0x000fe200000000ff */
[-C--:B------:R-:W-:Y:S01]  /*4590*/  FMUL R45, R45, R22.reuse ;  /* 0x000000162d2d7220 */ /* 0x080fe20000400000 */
[----:B------:R-:W-:Y:S01]  /*45a0*/  F2FP.F16.F32.PACK_AB R41, RZ, R41 ;  /* 0x00000029ff29723e */ /* 0x000fe200000000ff */
[----:B------:R-:W-:Y:S01]  /*45b0*/  FMUL R46, R46, R22 ;  /* 0x000000162e2e7220 */ /* 0x000fe20000400000 */
[----:B------:R-:W-:Y:S01]  /*45c0*/  LEA R4, P4, R62, R2, 0x4 ;  /* 0x000000023e047211 */ /* 0x000fe200078820ff */
[----:B------:R-:W-:Y:S01]  /*45d0*/  @P2 STG.E.U16 desc[UR52][R2.64], R40 ;  /* 0x0000002802002986 */ /* 0x000fe2000c101534 */
[----:B------:R-:W-:Y:S01]  /*45e0*/  ISETP.GT.AND P2, PT, R6, 0x8, PT ;  /* 0x000000080600780c */ /* 0x000fe20003f44270 */
[-C--:B------:R-:W-:Y:S01]  /*45f0*/  FMUL R47, R47, R22.reuse ;  /* 0x000000162f2f7220 */ /* 0x080fe20000400000 */
[C---:B------:R-:W-:Y:S01]  /*4600*/  ISETP.GT.AND P3, PT, R0.reuse, 0x8, P3 ;  /* 0x000000080000780c */ /* 0x040fe20001f64270 */
[----:B------:R-:W-:Y:S01]  /*4610*/  IMAD.X R5, R63, 0x1, R3, P4 ;  /* 0x000000013f057824 */ /* 0x000fe200020e0603 */
[C---:B------:R-:W-:Y:S01]  /*4620*/  ISETP.GT.AND P5, PT, R0.reuse, RZ, P2 ;  /* 0x000000ff0000720c */ /* 0x040fe200017a4270 */
[----:B------:R-:W-:Y:S01]  /*4630*/  @P1 STG.E.U16 desc[UR52][R2.64+0x2], R41 ;  /* 0x0000022902001986 */ /* 0x000fe2000c101534 */
[----:B------:R-:W-:Y:S01]  /*4640*/  ISETP.GT.AND P1, PT, R0, 0x8, P0 ;  /* 0x000000080000780c */ /* 0x000fe20000724270 */
[-C--:B------:R-:W-:Y:S01]  /*4650*/  FMUL R32, R32, R22.reuse ;  /* 0x0000001620207220 */ /* 0x080fe20000400000 */
[----:B------:R-:W-:Y:S01]  /*4660*/  ISETP.GT.AND P0, PT, R6, 0x9, PT ;  /* 0x000000090600780c */ /* 0x000fe20003f04270 */
[----:B------:R-:W-:Y:S01]  /*4670*/  FMUL R33, R33, R22 ;  /* 0x0000001621217220 */ /* 0x000fe20000400000 */
[----:B------:R-:W-:Y:S01]  /*4680*/  F2FP.F16.F32.PACK_AB R42, RZ, R42 ;  /* 0x0000002aff2a723e */ /* 0x000fe200000000ff */
[-C--:B------:R-:W-:Y:S01]  /*4690*/  FMUL R34, R34, R22.reuse ;  /* 0x0000001622227220 */ /* 0x080fe20000400000 */
[----:B------:R-:W-:Y:S01]  /*46a0*/  ISETP.GT.AND P4, PT, R0, RZ, P0 ;  /* 0x000000ff0000720c */ /* 0x000fe20000784270 */
[-C--:B------:R-:W-:Y:S01]  /*46b0*/  FMUL R35, R35, R22.reuse ;  /* 0x0000001623237220 */ /* 0x080fe20000400000 */
[----:B------:R-:W-:Y:S01]  /*46c0*/  F2FP.F16.F32.PACK_AB R43, RZ, R43 ;  /* 0x0000002bff2b723e */ /* 0x000fe200000000ff */
[----:B------:R-:W-:Y:S01]  /*46d0*/  FMUL R36, R36, R22 ;  /* 0x0000001624247220 */ /* 0x000fe20000400000 */
[----:B------:R-:W-:Y:S01]  /*46e0*/  F2FP.F16.F32.PACK_AB R44, RZ, R44 ;  /* 0x0000002cff2c723e */ /* 0x000fe200000000ff */
[-C--:B------:R-:W-:Y:S01]  /*46f0*/  FMUL R37, R37, R22.reuse ;  /* 0x0000001625257220 */ /* 0x080fe20000400000 */
[----:B------:R-:W-:Y:S01]  /*4700*/  F2FP.F16.F32.PACK_AB R45, RZ, R45 ;  /* 0x0000002dff2d723e */ /* 0x000fe200000000ff */
[----:B------:R-:W-:Y:S01]  /*4710*/  @P1 STG.E.U16 desc[UR52][R4.64], R42 ;  /* 0x0000002a04001986 */ /* 0x000fe2000c101534 */
[----:B------:R-:W-:Y:S01]  /*4720*/  ISETP.GT.AND P1, PT, R0, 0x8, P2 ;  /* 0x000000080000780c */ /* 0x000fe20001724270 */
[-C--:B------:R-:W-:Y:S01]  /*4730*/  FMUL R38, R38, R22.reuse ;  /* 0x0000001626267220 */ /* 0x080fe20000400000 */
[----:B------:R-:W-:Y:S01]  /*4740*/  ISETP.GT.AND P2, PT, R6, 0x10, PT ;  /* 0x000000100600780c */ /* 0x000fe20003f44270 */
[----:B------:R-:W-:Y:S01]  /*4750*/  @P3 STG.E.U16 desc[UR52][R4.64+0x2], R43 ;  /* 0x0000022b04003986 */ /* 0x000fe2000c101534 */
[----:B------:R-:W-:Y:S01]  /*4760*/  ISETP.GT.AND P3, PT, R0, 0x8, P0 ;  /* 0x000000080000780c */ /* 0x000fe20000764270 */
[-C--:B------:R-:W-:Y:S01]  /*4770*/  FMUL R39, R39, R22.reuse ;  /* 0x0000001627277220 */ /* 0x080fe20000400000 */
[----:B------:R-:W-:Y:S01]  /*4780*/  ISETP.GT.AND P0, PT, R6, 0x11, PT ;  /* 0x000000110600780c */ /* 0x000fe20003f04270 */
[----:B------:R-:W-:Y:S01]  /*4790*/  @P5 STG.E.U16 desc[UR52][R2.64+0x10], R44 ;  /* 0x0000102c02005986 */ /* 0x000fe2000c101534 */
[----:B------:R-:W-:Y:S01]  /*47a0*/  ISETP.GT.AND P5, PT, R0, RZ, P2 ;  /* 0x000000ff0000720c */ /* 0x000fe200017a4270 */
[----:B------:R-:W-:Y:S01]  /*47b0*/  FMUL R24, R24, R22 ;  /* 0x0000001618187220 */ /* 0x000fe20000400000 */
[----:B------:R-:W-:Y:S01]  /*47c0*/  F2FP.F16.F32.PACK_AB R46, RZ, R46 ;  /* 0x0000002eff2e723e */ /* 0x000fe200000000ff */
[----:B------:R-:W-:Y:S01]  /*47d0*/  @P4 STG.E.U16 desc[UR52][R2.64+0x12], R45 ;  /* 0x0000122d02004986 */ /* 0x000fe2000c101534 */
[----:B------:R-:W-:Y:S01]  /*47e0*/  ISETP.GT.AND P4, PT, R0, RZ, P0 ;  /* 0x000000ff0000720c */ /* 0x000fe20000784270 */
[----:B------:R-:W-:Y:S01]  /*47f0*/  FMUL R25, R25, R22 ;  /* 0x0000001619197220 */ /* 0x000fe20000400000 */
[----:B------:R-:W-:Y:S01]  /*4800*/  F2FP.F16.F32.PACK_AB R47, RZ, R47 ;  /* 0x0000002fff2f723e */ /* 0x000fe200000000ff */
[----:B------:R-:W-:Y:S01]  /*4810*/  @P1 STG.E.U16 desc[UR52][R4.64+0x10], R46 ;  /* 0x0000102e04001986 */ /* 0x000fe2000c101534 */
[----:B------:R-:W-:Y:S01]  /*4820*/  F2FP.F16.F32.PACK_AB R32, RZ, R32 ;  /* 0x00000020ff20723e */ /* 0x000fe200000000ff */
[-C--:B------:R-:W-:Y:S01]  /*4830*/  FMUL R26, R26, R22.reuse ;  /* 0x000000161a1a7220 */ /* 0x080fe20000400000 */
[----:B------:R-:W-:Y:S01]  /*4840*/  F2FP.F16.F32.PACK_AB R33, RZ, R33 ;  /* 0x00000021ff21723e */ /* 0x000fe200000000ff */
[----:B------:R-:W-:Y:S01]  /*4850*/  @P3 STG.E.U16 desc[UR52][R4.64+0x12], R47 ;  /* 0x0000122f04003986 */ /* 0x000fe2000c101534 */
[C---:B------:R-:W-:Y:S01]  /*4860*/  ISETP.GT.AND P2, PT, R0.reuse, 0x8, P2 ;  /* 0x000000080000780c */ /* 0x040fe20001744270 */
[-C--:B------:R-:W-:Y:S01]  /*4870*/  FMUL R27, R27, R22.reuse ;  /* 0x000000161b1b7220 */ /* 0x080fe20000400000 */
[----:B------:R-:W-:Y:S01]  /*4880*/  ISETP.GT.AND P0, PT, R0, 0x8, P0 ;  /* 0x000000080000780c */ /* 0x000fe20000704270 */
[----:B------:R-:W-:Y:S01]  /*4890*/  @P5 STG.E.U16 desc[UR52][R2.64+0x20], R32 ;  /* 0x0000202002005986 */ /* 0x000fe2000c101534 */
[----:B------:R-:W-:Y:S01]  /*48a0*/  ISETP.GT.AND P5, PT, R6, 0x18, PT ;  /* 0x000000180600780c */ /* 0x000fe20003fa4270 */
[----:B------:R-:W-:Y:S01]  /*48b0*/  FMUL R28, R28, R22 ;  /* 0x000000161c1c7220 */ /* 0x000fe20000400000 */
[----:B------:R-:W-:Y:S01]  /*48c0*/  F2FP.F16.F32.PACK_AB R34, RZ, R34 ;  /* 0x00000022ff22723e */ /* 0x000fe200000000ff */
[----:B------:R-:W-:Y:S01]  /*48d0*/  @P4 STG.E.U16 desc[UR52][R2.64+0x22], R33 ;  /* 0x0000222102004986 */ /* 0x000fe2000c101534 */
[----:B------:R-:W-:Y:S01]  /*48e0*/  ISETP.GT.AND P4, PT, R6, 0x19, PT ;  /* 0x000000190600780c */ /* 0x000fe20003f84270 */
[-C--:B------:R-:W-:Y:S01]  /*48f0*/  FMUL R29, R29, R22.reuse ;  /* 0x000000161d1d7220 */ /* 0x080fe20000400000 */
[----:B------:R-:W-:Y:S01]  /*4900*/  ISETP.GT.AND P1, PT, R0, RZ, P5 ;  /* 0x000000ff0000720c */ /* 0x000fe20002f24270 */
[-C--:B------:R-:W-:Y:S01]  /*4910*/  FMUL R30, R30, R22.reuse ;  /* 0x000000161e1e7220 */ /* 0x080fe20000400000 */
[----:B------:R-:W-:Y:S01]  /*4920*/  ISETP.GT.AND P6, PT, R0, RZ, P4 ;  /* 0x000000ff0000720c */ /* 0x000fe200027c4270 */
[----:B------:R-:W-:Y:S01]  /*4930*/  @P2 STG.E.U16 desc[UR52][R4.64+0x20], R34 ;  /* 0x0000202204002986 */ /* 0x000fe2000c101534 */
[----:B------:R-:W-:Y:S01]  /*4940*/  F2FP.F16.F32.PACK_AB R35, RZ, R35 ;  /* 0x00000023ff23723e */ /* 0x000fe200000000ff */
[----:B------:R-:W-:Y:S01]  /*4950*/  FMUL R31, R31, R22 ;  /* 0x000000161f1f7220 */ /* 0x000fe20000400000 */
[----:B------:R-:W-:-:S02]  /*4960*/  F2FP.F16.F32.PACK_AB R36, RZ, R36 ;  /* 0x00000024ff24723e */ /* 0x000fc400000000ff */
[----:B------:R-:W-:Y:S01]  /*4970*/  F2FP.F16.F32.PACK_AB R37, RZ, R37 ;  /* 0x00000025ff25723e */ /* 0x000fe200000000ff */
[----:B------:R-:W-:Y:S01]  /*4980*/  @P0 STG.E.U16 desc[UR52][R4.64+0x22], R35 ;  /* 0x0000222304000986 */ /* 0x000fe2000c101534 */
[----:B------:R-:W-:Y:S02]  /*4990*/  ISETP.GT.AND P5, PT, R0, 0x8, P5 ;  /* 0x000000080000780c */ /* 0x000fe40002fa4270 */
[----:B------:R-:W-:Y:S01]  /*49a0*/  ISETP.GT.AND P3, PT, R6, 0x20, PT ;  /* 0x000000200600780c */ /* 0x000fe20003f64270 */
[----:B------:R-:W-:Y:S01]  /*49b0*/  @P1 STG.E.U16 desc[UR52][R2.64+0x30], R36 ;  /* 0x0000302402001986 */ /* 0x000fe2000c101534 */
[C---:B------:R-:W-:Y:S02]  /*49c0*/  ISETP.GT.AND P4, PT, R0.reuse, 0x8, P4 ;  /* 0x000000080000780c */ /* 0x040fe40002784270 */
[----:B------:R-:W-:Y:S01]  /*49d0*/  F2FP.F16.F32.PACK_AB R38, RZ, R38 ;  /* 0x00000026ff26723e */ /* 0x000fe200000000ff */
[----:B------:R-:W-:Y:S01]  /*49e0*/  @P6 STG.E.U16 desc[UR52][R2.64+0x32], R37 ;  /* 0x0000322502006986 */ /* 0x000fe2000c101534 */
[----:B------:R-:W-:-:S02]  /*49f0*/  ISETP.GT.AND P6, PT, R0, RZ, P3 ;  /* 0x000000ff0000720c */ /* 0x000fc40001fc4270 */
[----:B------:R-:W-:Y:S02]  /*4a00*/  F2FP.F16.F32.PACK_AB R39, RZ, R39 ;  /* 0x00000027ff27723e */ /* 0x000fe400000000ff */
[C---:B------:R-:W-:Y:S01]  /*4a10*/  ISETP.GT.AND P2, PT, R6.reuse, 0x21, PT ;  /* 0x000000210600780c */ /* 0x040fe20003f44270 */
[----:B------:R-:W-:Y:S01]  /*4a20*/  @P5 STG.E.U16 desc[UR52][R4.64+0x30], R38 ;  /* 0x0000302604005986 */ /* 0x000fe2000c101534 */
[----:B------:R-:W-:Y:S02]  /*4a30*/  F2FP.F16.F32.PACK_AB R24, RZ, R24 ;  /* 0x00000018ff18723e */ /* 0x000fe400000000ff */
[C---:B------:R-:W-:Y:S01]  /*4a40*/  ISETP.GT.AND P1, PT, R6.reuse, 0x28, PT ;  /* 0x000000280600780c */ /* 0x040fe20003f24270 */
[----:B------:R-:W-:Y:S01]  /*4a50*/  @P4 STG.E.U16 desc[UR52][R4.64+0x32], R39 ;  /* 0x0000322704004986 */ /* 0x000fe2000c101534 */
[----:B------:R-:W-:Y:S02]  /*4a60*/  ISETP.GT.AND P0, PT, R6, 0x29, PT ;  /* 0x000000290600780c */ /* 0x000fe40003f04270 */
[C---:B------:R-:W-:Y:S01]  /*4a70*/  ISETP.GT.AND P4, PT, R0.reuse, RZ, P2 ;  /* 0x000000ff0000720c */ /* 0x040fe20001784270 */
[----:B------:R-:W-:Y:S01]  /*4a80*/  @P6 STG.E.U16 desc[UR52][R2.64+0x40], R24 ;  /* 0x0000401802006986 */ /* 0x000fe2000c101534 */
[----:B------:R-:W-:-:S02]  /*4a90*/  ISETP.GT.AND P3, PT, R0, 0x8, P3 ;  /* 0x000000080000780c */ /* 0x000fc40001f64270 */
[C---:B------:R-:W-:Y:S02]  /*4aa0*/  ISETP.GT.AND P2, PT, R0.reuse, 0x8, P2 ;  /* 0x000000080000780c */ /* 0x040fe40001744270 */
[C---:B------:R-:W-:Y:S02]  /*4ab0*/  ISETP.GT.AND P5, PT, R0.reuse, RZ, P1 ;  /* 0x000000ff0000720c */ /* 0x040fe40000fa4270 */
[C---:B------:R-:W-:Y:S02]  /*4ac0*/  ISETP.GT.AND P6, PT, R0.reuse, RZ, P0 ;  /* 0x000000ff0000720c */ /* 0x040fe400007c4270 */
[----:B------:R-:W-:Y:S02]  /*4ad0*/  ISETP.GT.AND P1, PT, R0, 0x8, P1 ;  /* 0x000000080000780c */ /* 0x000fe40000f24270 */
[----:B------:R-:W-:Y:S02]  /*4ae0*/  F2FP.F16.F32.PACK_AB R25, RZ, R25 ;  /* 0x00000019ff19723e */ /* 0x000fe400000000ff */
[----:B------:R-:W-:-:S02]  /*4af0*/  F2FP.F16.F32.PACK_AB R26, RZ, R26 ;  /* 0x0000001aff1a723e */ /* 0x000fc400000000ff */
[----:B------:R-:W-:Y:S01]  /*4b00*/  F2FP.F16.F32.PACK_AB R27, RZ, R27 ;  /* 0x0000001bff1b723e */ /* 0x000fe200000000ff */
[----:B------:R-:W-:Y:S01]  /*4b10*/  @P4 STG.E.U16 desc[UR52][R2.64+0x42], R25 ;  /* 0x0000421902004986 */ /* 0x000fe2000c101534 */
[----:B------:R-:W-:Y:S02]  /*4b20*/  ISETP.GT.AND P0, PT, R0, 0x8, P0 ;  /* 0x000000080000780c */ /* 0x000fe40000704270 */
[----:B------:R-:W-:Y:S01]  /*4b30*/  F2FP.F16.F32.PACK_AB R28, RZ, R28 ;  /* 0x0000001cff1c723e */ /* 0x000fe200000000ff */
[----:B------:R-:W-:Y:S01]  /*4b40*/  @P3 STG.E.U16 desc[UR52][R4.64+0x40], R26 ;  /* 0x0000401a04003986 */ /* 0x000fe2000c101534 */
[----:B------:R-:W-:Y:S02]  /*4b50*/  F2FP.F16.F32.PACK_AB R29, RZ, R29 ;  /* 0x0000001dff1d723e */ /* 0x000fe400000000ff */
[----:B------:R-:W-:Y:S01]  /*4b60*/  F2FP.F16.F32.PACK_AB R30, RZ, R30 ;  /* 0x0000001eff1e723e */ /* 0x000fe200000000ff */
[----:B------:R-:W-:Y:S01]  /*4b70*/  @P2 STG.E.U16 desc[UR52][R4.64+0x42], R27 ;  /* 0x0000421b04002986 */ /* 0x000fe2000c101534 */
[----:B------:R-:W-:-:S03]  /*4b80*/  F2FP.F16.F32.PACK_AB R31, RZ, R31 ;  /* 0x0000001fff1f723e */ /* 0x000fc600000000ff */
[----:B------:R-:W-:Y:S04]  /*4b90*/  @P5 STG.E.U16 desc[UR52][R2.64+0x50], R28 ;  /* 0x0000501c02005986 */ /* 0x000fe8000c101534 */
[----:B------:R0:W-:Y:S02]  /*4ba0*/  @P6 STG.E.U16 desc[UR52][R2.64+0x52], R29 ;  /* 0x0000521d02006986 */ /* 0x0001e4000c101534 */
[----:B0-----:R-:W-:Y:S02]  /*4bb0*/  @P1 IMAD.MOV.U32 R2, RZ, RZ, R4 ;  /* 0x000000ffff021224 */ /* 0x001fe400078e0004 */
[----:B------:R-:W-:-:S05]  /*4bc0*/  @P1 IMAD.MOV.U32 R3, RZ, RZ, R5 ;  /* 0x000000ffff031224 */ /* 0x000fca00078e0005 */
[----:B------:R0:W-:Y:S04]  /*4bd0*/  @P1 STG.E.U16 desc[UR52][R2.64+0x50], R30 ;  /* 0x0000501e02001986 */ /* 0x0001e8000c101534 */
[----:B------:R0:W-:Y:S02]  /*4be0*/  @P0 STG.E.U16 desc[UR52][R4.64+0x52], R31 ;  /* 0x0000521f04000986 */ /* 0x0001e4000c101534 */
.L_x_78:
[----:B------:R-:W-:Y:S05]  /*4bf0*/  BSYNC B0 ;  /* 0x0000000000007941 */ /* 0x000fea0003800000 */
.L_x_32:
[----:B0-----:R-:W-:Y:S01]  /*4c00*/  IMAD.U32 R2, RZ, RZ, UR50 ;  /* 0x00000032ff027e24 */ /* 0x001fe2000f8e00ff */
[----:B------:R-:W-:Y:S01]  /*4c10*/  ULDC.64 UR4, c[0x0][0x650] ;  /* 0x0001940000047ab9 */ /* 0x000fe20000000a00 */
[----:B------:R-:W-:Y:S01]  /*4c20*/  IMAD.U32 R0, RZ, RZ, UR39 ;  /* 0x00000027ff007e24 */ /* 0x000fe2000f8e00ff */
[----:B------:R0:W-:Y:S01]  /*4c30*/  SYNCS.ARRIVE.TRANS64.A1T0 RZ, [R54+UR44], RZ ;  /* 0x000000ff36ff79a7 */ /* 0x0001e2000810002c */
[----:B------:R-:W-:Y:S01]  /*4c40*/  IMAD.U32 R3, RZ, RZ, UR51 ;  /* 0x00000033ff037e24 */ /* 0x000fe2000f8e00ff */
[C---:B------:R-:W-:Y:S01]  /*4c50*/  LEA R16, P0, R2.reuse, R16, 0x1 ;  /* 0x0000001002107211 */ /* 0x040fe200078008ff */
[----:B-----5:R-:W-:Y:S02]  /*4c60*/  IMAD.MOV.U32 R18, RZ, RZ, -0x1 ;  /* 0xffffffffff127424 */ /* 0x020fe400078e00ff */
[----:B------:R-:W-:Y:S01]  /*4c70*/  IMAD.MOV.U32 R19, RZ, RZ, -0x1 ;  /* 0xffffffffff137424 */ /* 0x000fe200078e00ff */
[----:B------:R-:W-:Y:S01]  /*4c80*/  LEA.HI.X R17, R2, R17, R0, 0x1, P0 ;  /* 0x0000001102117211 */ /* 0x000fe200000f0c00 */
[----:B------:R-:W-:Y:S01]  /*4c90*/  IMAD.MOV.U32 R2, RZ, RZ, -0x1 ;  /* 0xffffffffff027424 */ /* 0x000fe200078e00ff */
[----:B------:R-:W-:-:S02]  /*4ca0*/  ISETP.GE.U32.AND P0, PT, R16, UR4, PT ;  /* 0x0000000410007c0c */ /* 0x000fc4000bf06070 */
[----:B------:R-:W-:Y:S02]  /*4cb0*/  PRMT R0, RZ, 0x7610, R0 ;  /* 0x00007610ff007816 */ /* 0x000fe40000000000 */
[----:B------:R-:W-:-:S13]  /*4cc0*/  ISETP.GE.U32.AND.EX P0, PT, R17, UR5, PT, P0 ;  /* 0x0000000511007c0c */ /* 0x000fda000bf06100 */
[----:B0-----:R-:W-:Y:S05]  /*4cd0*/  @P0 BRA `(.L_x_79) ;  /* 0x00000004008c0947 */ /* 0x001fea0003800000 */
[----:B------:R-:W0:Y:S01]  /*4ce0*/  S2UR UR6, SR_CTAID.X ;  /* 0x00000000000679c3 */ /* 0x000e220000002500 */
[----:B------:R-:W-:Y:S01]  /*4cf0*/  ULDC.64 UR4, c[0x0][0x628] ;  /* 0x00018a0000047ab9 */ /* 0x000fe20000000a00 */
[----:B------:R-:W-:Y:S01]  /*4d00*/  ULDC UR7, c[0x0][0x150] ;  /* 0x0000540000077ab9 */ /* 0x000fe20000000800 */
[----:B------:R-:W-:Y:S01]  /*4d10*/  ISETP.NE.U32.AND P0, PT, RZ, UR4, PT ;  /* 0x00000004ff007c0c */ /* 0x000fe2000bf05070 */
[----:B------:R-:W-:Y:S01]  /*4d20*/  ULDC UR15, c[0x0][0x630] ;  /* 0x00018c00000f7ab9 */ /* 0x000fe20000000800 */
[C---:B------:R-:W-:Y:S01]  /*4d30*/  R2UR UR16, R16.reuse ;  /* 0x00000000101072ca */ /* 0x040fe200000e0000 */
[----:B------:R-:W-:Y:S01]  /*4d40*/  ULDC UR18, c[0x0][0x154] ;  /* 0x0000550000127ab9 */ /* 0x000fe20000000800 */
[----:B------:R-:W-:Y:S01]  /*4d50*/  ISETP.NE.AND.EX P0, PT, RZ, UR5, PT, P0 ;  /* 0x00000005ff007c0c */ /* 0x000fe2000bf05300 */
[----:B------:R-:W1:Y:S01]  /*4d60*/  S2UR UR20, SR_CTAID.Y ;  /* 0x00000000001479c3 */ /* 0x000e620000002600 */
[----:B------:R-:W-:Y:S02]  /*4d70*/  R2UR UR17, R17 ;  /* 0x00000000111172ca */ /* 0x000fe400000e0000 */
[----:B------:R-:W-:-:S02]  /*4d80*/  R2UR UR12, R16 ;  /* 0x00000000100c72ca */ /* 0x000fc400000e0000 */
[----:B------:R-:W-:Y:S02]  /*4d90*/  R2UR UR13, R17 ;  /* 0x00000000110d72ca */ /* 0x000fe400000e0000 */
[----:B0-----:R-:W-:-:S05]  /*4da0*/  I2FP.F32.U32 R0, UR6 ;  /* 0x0000000600007c45 */ /* 0x001fca0008201000 */
[----:B------:R-:W-:-:S04]  /*4db0*/  FMUL R0, R0, UR7 ;  /* 0x0000000700007c20 */ /* 0x000fc80008400000 */
[----:B------:R0:W0:Y:S01]  /*4dc0*/  F2I.U32.TRUNC.NTZ R2, R0 ;  /* 0x0000000000027305 */ /* 0x000022000020f000 */
[----:B-1----:R-:W-:Y:S05]  /*4dd0*/  @!P0 BRA `(.L_x_80) ;  /* 0x0000000000308947 */ /* 0x002fea0003800000 */
        /* <DEDUP_REMOVED lines=12> */
.L_x_80:
[----:B------:R-:W-:Y:S01]  /*4ea0*/  USHF.R.U64 UR12, UR12, UR15, UR13 ;  /* 0x0000000f0c0c7299 */ /* 0x000fe2000800120d */
[----:B0-----:R-:W-:Y:S01]  /*4eb0*/  I2FP.F32.U32 R0, UR20 ;  /* 0x0000001400007c45 */ /* 0x001fe20008201000 */
[----:B------:R-:W-:Y:S02]  /*4ec0*/  USHF.R.U32.HI UR4, URZ, UR15, UR13 ;  /* 0x0000000f3f047299 */ /* 0x000fe4000801160d */
[----:B------:R-:W-:Y:S02]  /*4ed0*/  UIADD3 UR7, UP0, URZ, -UR12, URZ ;  /* 0x8000000c3f077290 */ /* 0x000fe4000ff1e03f */
[----:B------:R-:W-:Y:S01]  /*4ee0*/  FMUL R0, R0, UR18 ;  /* 0x0000001200007c20 */ /* 0x000fe20008400000 */
[----:B------:R-:W-:Y:S01]  /*4ef0*/  ULDC.64 UR10, c[0x0][0x620] ;  /* 0x00018800000a7ab9 */ /* 0x000fe20000000a00 */
[----:B------:R-:W-:Y:S01]  /*4f00*/  UIADD3.X UR4, URZ, ~UR4, URZ, UP0, !UPT ;  /* 0x800000043f047290 */ /* 0x000fe200087fe43f */
[----:B------:R-:W-:Y:S01]  /*4f10*/  UMOV UR8, UR16 ;  /* 0x0000001000087c82 */ /* 0x000fe20008000000 */
[----:B------:R-:W-:-:S02]  /*4f20*/  UMOV UR9, UR17 ;  /* 0x0000001100097c82 */ /* 0x000fc40008000000 */
[----:B------:R-:W0:Y:S01]  /*4f30*/  F2I.U32.TRUNC.NTZ R0, R0 ;  /* 0x0000000000007305 */ /* 0x000e22000020f000 */
[----:B------:R-:W-:Y:S01]  /*4f40*/  UIMAD UR4, UR4, UR10, URZ ;  /* 0x0000000a040472a4 */ /* 0x000fe2000f8e023f */
[----:B------:R-:W-:Y:S01]  /*4f50*/  R2UR UR17, R2 ;  /* 0x00000000021172ca */ /* 0x000fe200000e0000 */
        /* <DEDUP_REMOVED lines=9> */
[----:B------:R-:W-:Y:S01]  /*4ff0*/  USHF.R.U64 UR15, UR8, UR10, UR7 ;  /* 0x0000000a080f7299 */ /* 0x000fe20008001207 */
[----:B0-----:R-:W-:Y:S01]  /*5000*/  R2UR UR11, R0 ;  /* 0x00000000000b72ca */ /* 0x001fe200000e0000 */
[----:B------:R-:W-:Y:S01]  /*5010*/  USHF.R.U32.HI UR7, URZ, UR10, UR7 ;  /* 0x0000000a3f077299 */ /* 0x000fe20008011607 */
[----:B------:R-:W-:Y:S01]  /*5020*/  ISETP.NE.AND.EX P0, PT, RZ, UR5, PT, P0 ;  /* 0x00000005ff007c0c */ /* 0x000fe2000bf05300 */
[----:B------:R-:W-:Y:S01]  /*5030*/  ULDC UR22, c[0x0][0x608] ;  /* 0x0001820000167ab9 */ /* 0x000fe20000000800 */
[----:B------:R-:W-:-:S02]  /*5040*/  UIADD3 UR8, -UR17, URZ, URZ ;  /* 0x0000003f11087290 */ /* 0x000fc4000fffe13f */
[----:B------:R-:W-:Y:S02]  /*5050*/  USHF.R.U64 UR18, UR15, UR22, UR7 ;  /* 0x000000160f127299 */ /* 0x000fe40008001207 */
[----:B------:R-:W-:Y:S01]  /*5060*/  USHF.R.U32.HI UR7, URZ, UR22, UR7 ;  /* 0x000000163f077299 */ /* 0x000fe20008011607 */
[----:B------:R-:W-:Y:S01]  /*5070*/  UMOV UR16, 0x1 ;  /* 0x0000000100107882 */ /* 0x000fe20000000000 */
[----:B------:R-:W-:Y:S02]  /*5080*/  ULDC UR21, c[0x0][0x144] ;  /* 0x0000510000157ab9 */ /* 0x000fe40000000800 */
[----:B------:R-:W-:Y:S01]  /*5090*/  USHF.R.U64 UR17, UR18, UR23, UR7 ;  /* 0x0000001712117299 */ /* 0x000fe20008001207 */
[----:B------:R-:W-:Y:S01]  /*50a0*/  ULDC UR13, c[0x0][0x600] ;  /* 0x00018000000d7ab9 */ /* 0x000fe20000000800 */
[----:B------:R-:W-:Y:S02]  /*50b0*/  UIADD3 UR22, -UR11, URZ, URZ ;  /* 0x0000003f0b167290 */ /* 0x000fe4000fffe13f */
[----:B------:R-:W-:-:S02]  /*50c0*/  USHF.L.U32 UR16, UR16, UR23, URZ ;  /* 0x0000001710107299 */ /* 0x000fc4000800063f */
[----:B------:R-:W-:Y:S02]  /*50d0*/  USHF.R.U32.HI UR11, URZ, UR23, UR7 ;  /* 0x000000173f0b7299 */ /* 0x000fe40008011607 */
[----:B------:R-:W-:Y:S02]  /*50e0*/  UIADD3 UR14, UR13, -0x1, URZ ;  /* 0xffffffff0d0e7890 */ /* 0x000fe4000fffe03f */
[----:B------:R-:W-:Y:S02]  /*50f0*/  ULOP3.LUT UR19, URZ, UR19, URZ, 0x33, !UPT ;  /* 0x000000133f137292 */ /* 0x000fe4000f8e333f */
        /* <DEDUP_REMOVED lines=16> */
.L_x_81:
[----:B------:R-:W-:Y:S01]  /*5200*/  UISETP.NE.AND UP0, UPT, UR38, URZ, UPT ;  /* 0x0000003f2600728c */ /* 0x000fe2000bf05270 */
[----:B------:R-:W-:Y:S01]  /*5210*/  IMAD.MOV.U32 R0, RZ, RZ, 0x1 ;  /* 0x00000001ff007424 */ /* 0x000fe200078e00ff */
[----:B------:R-:W-:Y:S01]  /*5220*/  USHF.R.U64 UR4, UR10, UR24, UR11 ;  /* 0x000000180a047299 */ /* 0x000fe2000800120b */
[----:B------:R-:W-:Y:S01]  /*5230*/  IMAD.U32 R19, RZ, RZ, UR12 ;  /* 0x0000000cff137e24 */ /* 0x000fe2000f8e00ff */
[----:B------:R-:W-:Y:S02]  /*5240*/  ULOP3.LUT UR19, UR18, UR19, URZ, 0xc0, !UPT ;  /* 0x0000001312137292 */ /* 0x000fe4000f8ec03f */
[----:B------:R-:W-:Y:S02]  /*5250*/  UIADD3 UR5, -UR4, URZ, URZ ;  /* 0x0000003f04057290 */ /* 0x000fe4000fffe13f */
[----:B------:R-:W-:Y:S02]  /*5260*/  ULOP3.LUT UR14, UR15, UR14, URZ, 0xc0, !UPT ;  /* 0x0000000e0f0e7292 */ /* 0x000fe4000f8ec03f */
[----:B------:R-:W-:-:S02]  /*5270*/  UIMAD UR4, UR16, UR4, UR19 ;  /* 0x00000004100472a4 */ /* 0x000fc4000f8e0213 */
        /* <DEDUP_REMOVED lines=9> */
.L_x_79:
[----:B------:R-:W-:Y:S02]  /*5310*/  LOP3.LUT P0, RZ, R0, 0xff, RZ, 0xc0, !PT ;  /* 0x000000ff00ff7812 */ /* 0x000fe4000780c0ff */
[----:B------:R-:W-:-:S11]  /*5320*/  LOP3.LUT R60, R60, 0x1, RZ, 0x3c, !PT ;  /* 0x000000013c3c7812 */ /* 0x000fd600078e3cff */
[----:B------:R-:W-:Y:S05]  /*5330*/  @P0 BRA `(.L_x_82) ;  /* 0xffffffc000d00947 */ /* 0x000fea000383ffff */
[----:B------:R-:W-:Y:S05]  /*5340*/  EXIT ;  /* 0x000000000000794d */ /* 0x000fea0003800000 */
.L_x_13:
[----:B------:R-:W-:-:S08]  /*5350*/  ISETP.NE.AND P0, PT, RZ, UR8, PT ;  /* 0x00000008ff007c0c */ /* 0x000fd0000bf05270 */
[----:B-----5:R-:W0:-:S00]  /*5360*/  USETMAXREG.DEALLOC.CTAPOOL 0x28 ;  /* 0x00000028000079c8 */ /* 0x020e0000080e0500 */
[----:B------:R-:W-:Y:S05]  /*5370*/  @P0 EXIT ;  /* 0x000000000000094d */ /* 0x000fea0003800000 */
[----:B0-----:R-:W-:Y:S01]  /*5380*/  LOP3.LUT P0, RZ, R5, 0xff, RZ, 0xc0, !PT ;  /* 0x000000ff05ff7812 */ /* 0x001fe2000780c0ff */
[----:B------:R-:W-:Y:S02]  /*5390*/  IMAD.MOV.U32 R0, RZ, RZ, 0x1 ;  /* 0x00000001ff007424 */ /* 0x000fe400078e00ff */
[----:B------:R-:W-:-:S10]  /*53a0*/  IMAD.MOV.U32 R8, RZ, RZ, RZ ;  /* 0x000000ffff087224 */ /* 0x000fd400078e00ff */
[----:B------:R-:W-:Y:S05]  /*53b0*/  @!P0 BRA `(.L_x_83) ;  /* 0x0000000c00448947 */ /* 0x000fea0003800000 */
[----:B------:R-:W-:Y:S01]  /*53c0*/  LOP3.LUT P0, RZ, R4, 0x1f, RZ, 0xc0, !PT ;  /* 0x0000001f04ff7812 */ /* 0x000fe2000780c0ff */
[----:B------:R-:W-:Y:S01]  /*53d0*/  ULDC UR5, c[0x0][0x658] ;  /* 0x0001960000057ab9 */ /* 0x000fe20000000800 */
[----:B------:R-:W-:Y:S01]  /*53e0*/  UMOV UR6, 0xffffffff ;  /* 0xffffffff00067882 */ /* 0x000fe20000000000 */
[----:B------:R-:W-:Y:S01]  /*53f0*/  BSSY B0, `(.L_x_83) ;  /* 0x00000cd000007945 */ /* 0x000fe20003800000 */
[----:B------:R-:W-:Y:S01]  /*5400*/  USHF.L.U32 UR6, UR6, UR5, URZ ;  /* 0x0000000506067299 */ /* 0x000fe2000800063f */
[C---:B------:R-:W-:Y:S01]  /*5410*/  ISETP.NE.AND P3, PT, R3.reuse, RZ, PT ;  /* 0x000000ff0300720c */ /* 0x040fe20003f65270 */
[----:B------:R-:W-:Y:S01]  /*5420*/  IMAD.MOV.U32 R9, RZ, RZ, 0x1 ;  /* 0x00000001ff097424 */ /* 0x000fe200078e00ff */
[----:B------:R-:W-:Y:S01]  /*5430*/  ISETP.NE.OR P0, PT, R3, RZ, !P0 ;  /* 0x000000ff0300720c */ /* 0x000fe20004705670 */
[----:B------:R-:W-:Y:S01]  /*5440*/  IMAD.MOV.U32 R0, RZ, RZ, 0x1 ;  /* 0x00000001ff007424 */ /* 0x000fe200078e00ff */
[----:B------:R-:W-:Y:S01]  /*5450*/  ULDC UR4, c[0x0][0x600] ;  /* 0x0001800000047ab9 */ /* 0x000fe20000000800 */
[----:B------:R-:W-:Y:S01]  /*5460*/  IMAD.MOV.U32 R8, RZ, RZ, RZ ;  /* 0x000000ffff087224 */ /* 0x000fe200078e00ff */
[----:B------:R-:W-:Y:S01]  /*5470*/  UMOV UR7, 0x1 ;  /* 0x0000000100077882 */ /* 0x000fe20000000000 */
[----:B------:R-:W-:-:S02]  /*5480*/  UIADD3 UR21, UR37, 0x1, URZ ;  /* 0x0000000125157890 */ /* 0x000fc4000fffe03f */
[----:B------:R-:W-:Y:S02]  /*5490*/  ULOP3.LUT UR13, UR40, 0x2, URZ, 0xfc, !UPT ;  /* 0x00000002280d7892 */ /* 0x000fe4000f8efc3f */
[----:B------:R-:W-:Y:S02]  /*54a0*/  UIADD3 UR4, UR4, -0x1, URZ ;  /* 0xffffffff04047890 */ /* 0x000fe4000fffe03f */
[----:B------:R-:W-:Y:S02]  /*54b0*/  USHF.L.U32 UR5, UR7, UR5, URZ ;  /* 0x0000000507057299 */ /* 0x000fe4000800063f */
[----:B------:R-:W-:Y:S01]  /*54c0*/  ULOP3.LUT UR6, URZ, UR6, URZ, 0x33, !UPT ;  /* 0x000000063f067292 */ /* 0x000fe2000f8e333f */
[----:B------:R-:W-:-:S11]  /*54d0*/  ULDC.64 UR30, c[0x0][0x198] ;  /* 0x00006600001e7ab9 */ /* 0x000fd60000000a00 */
.L_x_95:
[----:B------:R-:W-:-:S03]  /*54e0*/  UMOV UR7, 0xffffffff ;  /* 0xffffffff00077882 */ /* 0x000fc60000000000 */
[----:B------:R-:W-:Y:S05]  /*54f0*/  BRA.DIV UR7, `(.L_x_84) ;  /* 0x00000012079c7947 */ /* 0x000fea000b800000 */
[----:B------:R-:W-:-:S13]  /*5500*/  ELECT P6, URZ, PT ;  /* 0x00000000003f782f */ /* 0x000fda00038c0000 */
.L_x_112:
[----:B------:R-:W0:Y:S01]  /*5510*/  LDC R3, c[0x0][0x28c] ;  /* 0x0000a300ff037b82 */ /* 0x000e220000000800 */
[----:B------:R-:W-:Y:S01]  /*5520*/  BSSY B1, `(.L_x_85) ;  /* 0x0000044000017945 */ /* 0x000fe20003800000 */
[----:B0-----:R-:W-:-:S13]  /*5530*/  ISETP.LT.OR P6, PT, R3, 0x1, !P6 ;  /* 0x000000010300780c */ /* 0x001fda00077c1670 */
[----:B------:R-:W-:Y:S05]  /*5540*/  @P6 BRA `(.L_x_86) ;  /* 0x0000000400046947 */ /* 0x000fea0003800000 */
[----:B------:R-:W-:Y:S02]  /*5550*/  IMAD R6, R2, 0x30, RZ ;  /* 0x0000003002067824 */ /* 0x000fe400078e02ff */
[----:B------:R-:W-:Y:S02]  /*5560*/  IMAD.SHL.U32 R18, R18, 0x40, RZ ;  /* 0x0000004012127824 */ /* 0x000fe400078e00ff */
[----:B------:R-:W-:Y:S02]  /*5570*/  IMAD.MOV.U32 R11, RZ, RZ, RZ ;  /* 0x000000ffff0b7224 */ /* 0x000fe400078e00ff */
[----:B------:R-:W-:Y:S02]  /*5580*/  IMAD.U32 R12, RZ, RZ, UR21 ;  /* 0x00000015ff0c7e24 */ /* 0x000fe4000f8e00ff */
[----:B------:R-:W-:Y:S02]  /*5590*/  IMAD.MOV.U32 R2, RZ, RZ, R0 ;  /* 0x000000ffff027224 */ /* 0x000fe400078e0000 */
[----:B------:R-:W-:-:S07]  /*55a0*/  IMAD.MOV.U32 R3, RZ, RZ, R8 ;  /* 0x000000ffff037224 */ /* 0x000fce00078e0008 */
.L_x_90:
[----:B------:R-:W0:Y:S01]  /*55b0*/  S2R R5, SR_CgaCtaId ;  /* 0x0000000000057919 */ /* 0x000e220000008800 */
[----:B------:R-:W-:-:S04]  /*55c0*/  MOV R4, 0x400 ;  /* 0x0000040000047802 */ /* 0x000fc80000000f00 */
[----:B0-----:R-:W-:Y:S02]  /*55d0*/  LEA R10, R5, R4, 0x18 ;  /* 0x00000004050a7211 */ /* 0x001fe400078ec0ff */
[----:B------:R-:W-:Y:S01]  /*55e0*/  SHF.L.U32 R4, R2, 0x1f, RZ ;  /* 0x0000001f02047819 */ /* 0x000fe200000006ff */
[----:B------:R-:W0:Y:S02]  /*55f0*/  @!P3 LDC R5, c[0x0][0x500] ;  /* 0x00014000ff05bb82 */ /* 0x000e240000000800 */
[----:B------:R-:W-:-:S04]  /*5600*/  IMAD R7, R3, 0x8, R10 ;  /* 0x0000000803077824 */ /* 0x000fc800078e020a */
[----:B------:R-:W1:Y:S02]  /*5610*/  SYNCS.PHASECHK.TRANS64.TRYWAIT P1, [R7+URZ+0x40], R4 ;  /* 0x00004004070075a7 */ /* 0x000e64000802017f */
[----:B-1----:R-:W-:Y:S05]  /*5620*/  @!P1 BRA `(.L_x_87) ;  /* 0x0000001000709947 */ /* 0x002fea0003800000 */
.L_x_113:
[----:B------:R-:W-:Y:S01]  /*5630*/  UPRMT UR7, UR13, 0x9910, URZ ;  /* 0x000099100d077896 */ /* 0x000fe2000800003f */
[----:B0-----:R0:W-:Y:S03]  /*5640*/  @!P3 SYNCS.ARRIVE.TRANS64 RZ, [R7+URZ], R5 ;  /* 0x0000000507ffb9a7 */ /* 0x0011e6000800003f */
[----:B------:R-:W-:-:S06]  /*5650*/  UISETP.NE.AND UP0, UPT, UR7, 0x2, UPT ;  /* 0x000000020700788c */ /* 0x000fcc000bf05270 */
[----:B------:R-:W-:-:S13]  /*5660*/  PLOP3.LUT P1, PT, PT, PT, UP0, 0x80, 0x0 ;  /* 0x000000000000781c */ /* 0x000fda0003f2f008 */
[----:B0-----:R-:W-:Y:S05]  /*5670*/  @P1 BRA `(.L_x_88) ;  /* 0x0000000000041947 */ /* 0x001fea0003800000 */
[----:B------:R-:W-:Y:S01]  /*5680*/  BPT.TRAP 0x1 ;  /* 0x000000040000795c */ /* 0x000fe20000300000 */
.L_x_88:
[----:B------:R-:W-:Y:S05]  /*5690*/  @P0 BRA `(.L_x_89) ;  /* 0x0000000000040947 */ /* 0x000fea0003800000 */
[----:B------:R-:W-:Y:S01]  /*56a0*/  BPT.TRAP 0x1 ;  /* 0x000000040000795c */ /* 0x000fe20000300000 */
.L_x_89:
[--C-:B-1----:R-:W-:Y:S01]  /*56b0*/  IMAD R4, R3, 0x4000, R10.reuse ;  /* 0x0000400003047824 */ /* 0x102fe200078e020a */
[----:B------:R-:W-:Y:S01]  /*56c0*/  R2UR UR34, R11 ;  /* 0x000000000b2272ca */ /* 0x000fe200000e0000 */
[----:B------:R-:W-:Y:S01]  /*56d0*/  IMAD R10, R3, 0x3000, R10 ;  /* 0x00003000030a7824 */ /* 0x000fe200078e020a */
[----:B------:R-:W-:Y:S01]  /*56e0*/  R2UR UR33, R7 ;  /* 0x00000000072172ca */ /* 0x000fe200000e0000 */
[----:B------:R-:W-:Y:S01]  /*56f0*/  VIADD R12, R12, 0xffffffff ;  /* 0xffffffff0c0c7836 */ /* 0x000fe20000000000 */
[----:B------:R-:W-:Y:S01]  /*5700*/  R2UR UR24, R4 ;  /* 0x00000000041872ca */ /* 0x000fe200000e0000 */
[----:B------:R-:W-:Y:S01]  /*5710*/  UIADD3 UR14, UP0, UR30, 0xf0, URZ ;  /* 0x000000f01e0e7890 */ /* 0x000fe2000ff1e03f */
[----:B------:R-:W-:Y:S01]  /*5720*/  R2UR UR8, R10 ;  /* 0x000000000a0872ca */ /* 0x000fe200000e0000 */
[----:B------:R-:W-:Y:S01]  /*5730*/  UIADD3 UR42, UP1, UR30, 0x1f0, URZ ;  /* 0x000001f01e2a7890 */ /* 0x000fe2000ff3e03f */
[----:B------:R-:W-:Y:S01]  /*5740*/  R2UR UR36, R19 ;  /* 0x00000000132472ca */ /* 0x000fe200000e0000 */
[----:B------:R-:W-:Y:S01]  /*5750*/  UIADD3.X UR15, URZ, UR31, URZ, UP0, !UPT ;  /* 0x0000001f3f0f7290 */ /* 0x000fe200087fe43f */
[----:B------:R-:W-:Y:S01]  /*5760*/  R2UR UR35, R18 ;  /* 0x00000000122372ca */ /* 0x000fe200000e0000 */
[----:B------:R-:W-:Y:S01]  /*5770*/  UIADD3.X UR43, URZ, UR31, URZ, UP1, !UPT ;  /* 0x0000001f3f2b7290 */ /* 0x000fe20008ffe43f */
[----:B------:R-:W-:Y:S01]  /*5780*/  R2UR UR19, R6 ;  /* 0x00000000061372ca */ /* 0x000fe200000e0000 */
[----:B------:R-:W-:Y:S01]  /*5790*/  UIADD3 UR26, UR34, 0x40, URZ ;  /* 0x00000040221a7890 */ /* 0x000fe2000fffe03f */
[----:B------:R-:W-:Y:S01]  /*57a0*/  ISETP.GT.AND P2, PT, R12, 0x1, PT ;  /* 0x000000010c00780c */ /* 0x000fe20003f44270 */
[----:B------:R-:W-:Y:S01]  /*57b0*/  VIADD R3, R3, 0x1 ;  /* 0x0000000103037836 */ /* 0x000fe20000000000 */
[----:B------:R-:W-:Y:S01]  /*57c0*/  UMOV UR22, 0x0 ;  /* 0x0000000000167882 */ /* 0x000fe20000000000 */
[----:B------:R-:W-:Y:S01]  /*57d0*/  UIADD3 UR32, UR24, 0x180, URZ ;  /* 0x0000018018207890 */ /* 0x000fe2000fffe03f */
[----:B------:R-:W-:Y:S01]  /*57e0*/  VIADD R11, R11, 0x80 ;  /* 0x000000800b0b7836 */ /* 0x000fe20000000000 */
[----:B------:R-:W-:Y:S01]  /*57f0*/  UIADD3 UR24, UR24, 0x2180, URZ ;  /* 0x0000218018187890 */ /* 0x000fe2000fffe03f */
[----:B------:R-:W-:Y:S01]  /*5800*/  ISETP.NE.AND P1, PT, R3, 0x8, PT ;  /* 0x000000080300780c */ /* 0x000fe20003f25270 */
[----:B------:R-:W-:-:S02]  /*5810*/  UIADD3 UR16, UR8, 0x20180, URZ ;  /* 0x0002018008107890 */ /* 0x000fc4000fffe03f */
[----:B------:R-:W-:Y:S01]  /*5820*/  UIADD3 UR8, UR8, 0x21980, URZ ;  /* 0x0002198008087890 */ /* 0x000fe2000fffe03f */
[----:B------:R-:W-:Y:S01]  /*5830*/  SEL R5, RZ, 0x1, P1 ;  /* 0x00000001ff057807 */ /* 0x000fe20000800000 */
[----:B------:R-:W-:Y:S01]  /*5840*/  UMOV UR23, 0x10000000 ;  /* 0x1000000000177882 */ /* 0x000fe20000000000 */
[----:B------:R-:W-:Y:S01]  /*5850*/  UMOV UR25, UR33 ;  /* 0x0000002100197c82 */ /* 0x000fe20008000000 */
[----:B------:R-:W-:Y:S01]  /*5860*/  UMOV UR28, UR36 ;  /* 0x00000024001c7c82 */ /* 0x000fe20008000000 */
[----:B------:R-:W-:Y:S01]  /*5870*/  UMOV UR27, UR35 ;  /* 0x00000023001b7c82 */ /* 0x000fe20008000000 */
[----:B------:R-:W-:Y:S01]  /*5880*/  UMOV UR17, UR33 ;  /* 0x0000002100117c82 */ /* 0x000fe20008000000 */
[----:B------:R-:W-:Y:S01]  /*5890*/  UMOV UR18, UR34 ;  /* 0x0000002200127c82 */ /* 0x000fe20008000000 */
[----:B------:R-:W-:Y:S01]  /*58a0*/  UMOV UR20, UR36 ;  /* 0x0000002400147c82 */ /* 0x000fe20008000000 */
[----:B------:R0:W-:Y:S01]  /*58b0*/  UTMALDG.3D [UR32], [UR14], desc[UR22] ;  /* 0x000016200e0075b4 */ /* 0x0001e20008011000 */
[----:B------:R-:W-:Y:S01]  /*58c0*/  UMOV UR9, UR33 ;  /* 0x0000002100097c82 */ /* 0x000fe20008000000 */
[----:B------:R-:W-:Y:S01]  /*58d0*/  UMOV UR11, UR19 ;  /* 0x00000013000b7c82 */ /* 0x000fe20008000000 */
[----:B------:R-:W-:Y:S01]  /*58e0*/  UMOV UR12, UR36 ;  /* 0x00000024000c7c82 */ /* 0x000fe20008000000 */
[----:B------:R-:W-:Y:S01]  /*58f0*/  UMOV UR10, UR26 ;  /* 0x0000001a000a7c82 */ /* 0x000fe20008000000 */
[----:B------:R-:W-:-:S02]  /*5900*/  LOP3.LUT R2, R2, R5, RZ, 0x3c, !PT ;  /* 0x0000000502027212 */ /* 0x000fc400078e3cff */
[----:B------:R-:W-:Y:S01]  /*5910*/  SEL R3, R3, RZ, P1 ;  /* 0x000000ff03037207 */ /* 0x000fe20000800000 */
[----:B------:R0:W-:Y:S01]  /*5920*/  UTMALDG.3D [UR24], [UR14], desc[UR22] ;  /* 0x000016180e0075b4 */ /* 0x0001e20008011000 */
[----:B------:R0:W-:Y:S01]  /*5930*/  UTMALDG.3D [UR16], [UR42], desc[UR22] ;  /* 0x000016102a0075b4 */ /* 0x0001e20008011000 */
[----:B------:R0:W-:Y:S02]  /*5940*/  UTMALDG.3D [UR8], [UR42], desc[UR22] ;  /* 0x000016082a0075b4 */ /* 0x0001e40008011000 */
[----:B0-----:R-:W-:Y:S05]  /*5950*/  @P2 BRA `(.L_x_90) ;  /* 0xfffffffc00142947 */ /* 0x001fea000383ffff */
.L_x_86:
[----:B------:R-:W-:Y:S05]  /*5960*/  BSYNC B1 ;  /* 0x0000000000017941 */ /* 0x000fea0003800000 */
.L_x_85:
[----:B------:R-:W-:Y:S01]  /*5970*/  LOP3.LUT P4, RZ, R9, 0xff, RZ, 0xc0, !PT ;  /* 0x000000ff09ff7812 */ /* 0x000fe2000788c0ff */
[----:B------:R-:W-:Y:S01]  /*5980*/  VIADD R8, R8, UR37 ;  /* 0x0000002508087c36 */ /* 0x000fe20008000000 */
[----:B------:R-:W-:Y:S01]  /*5990*/  ULDC.64 UR8, c[0x0][0x650] ;  /* 0x0001940000087ab9 */ /* 0x000fe20000000a00 */
[----:B------:R-:W-:Y:S01]  /*59a0*/  BSSY B1, `(.L_x_91) ;  /* 0x000006f000017945 */ /* 0x000fe20003800000 */
[----:B------:R-:W-:Y:S01]  /*59b0*/  IMAD.MOV.U32 R18, RZ, RZ, -0x1 ;  /* 0xffffffffff127424 */ /* 0x000fe200078e00ff */
[----:B------:R-:W-:Y:S01]  /*59c0*/  PRMT R9, RZ, 0x7610, R9 ;  /* 0x00007610ff097816 */ /* 0x000fe20000000009 */
[----:B------:R-:W-:Y:S01]  /*59d0*/  IMAD.MOV.U32 R19, RZ, RZ, -0x1 ;  /* 0xffffffffff137424 */ /* 0x000fe200078e00ff */
[C---:B------:R-:W-:Y:S02]  /*59e0*/  ISETP.GT.U32.AND P1, PT, R8.reuse, 0x7, PT ;  /* 0x000000070800780c */ /* 0x040fe40003f24070 */
[----:B------:R-:W-:Y:S02]  /*59f0*/  SHF.R.U32.HI R2, RZ, 0x3, R8 ;  /* 0x00000003ff027819 */ /* 0x000fe40000011608 */
[----:B------:R-:W-:-:S02]  /*5a00*/  LOP3.LUT R8, R8, 0x7, RZ, 0xc0, !PT ;  /* 0x0000000708087812 */ /* 0x000fc400078ec0ff */
[----:B------:R-:W0:Y:S01]  /*5a10*/  @P4 S2R R4, SR_CgaCtaId ;  /* 0x0000000000044919 */ /* 0x000e220000008800 */
[----:B------:R-:W-:Y:S02]  /*5a20*/  @P4 MOV R3, 0x400 ;  /* 0x0000040000034802 */ /* 0x000fe40000000f00 */
[----:B------:R-:W-:-:S04]  /*5a30*/  LOP3.LUT R2, R2, 0x1, RZ, 0xc0, !PT ;  /* 0x0000000102027812 */ /* 0x000fc800078ec0ff */
[----:B------:R-:W-:Y:S02]  /*5a40*/  ISETP.NE.U32.AND P2, PT, R2, 0x1, PT ;  /* 0x000000010200780c */ /* 0x000fe40003f45070 */
[----:B0-----:R-:W-:Y:S01]  /*5a50*/  @P4 LEA R3, R4, R3, 0x18 ;  /* 0x0000000304034211 */ /* 0x001fe200078ec0ff */
[----:B------:R-:W-:-:S03]  /*5a60*/  IMAD.U32 R4, RZ, RZ, UR37 ;  /* 0x00000025ff047e24 */ /* 0x000fc6000f8e00ff */
[----:B------:R0:W-:Y:S01]  /*5a70*/  @P4 SYNCS.ARRIVE.TRANS64.A1T0 RZ, [R3+URZ+0xb8], RZ ;  /* 0x0000b8ff03ff49a7 */ /* 0x0001e2000810003f */
[----:B------:R-:W-:Y:S02]  /*5a80*/  IADD3 R16, P4, R16, UR50, RZ ;  /* 0x0000003210107c10 */ /* 0x000fe4000ff9e0ff */
[----:B------:R-:W-:Y:S02]  /*5a90*/  ISETP.LT.U32.AND P1, PT, R4, 0x8, P1 ;  /* 0x000000080400780c */ /* 0x000fe40000f21070 */
[----:B------:R-:W-:Y:S02]  /*5aa0*/  IADD3.X R17, R17, UR39, RZ, P4, !PT ;  /* 0x0000002711117c10 */ /* 0x000fe4000a7fe4ff */
[----:B------:R-:W-:Y:S02]  /*5ab0*/  ISETP.GE.U32.AND P4, PT, R16, UR8, PT ;  /* 0x0000000810007c0c */ /* 0x000fe4000bf86070 */
[----:B0-----:R-:W-:Y:S02]  /*5ac0*/  SEL R3, RZ, 0x1, !P1 ;  /* 0x00000001ff037807 */ /* 0x001fe40004800000 */
[----:B------:R-:W-:-:S02]  /*5ad0*/  ISETP.GE.U32.AND.EX P1, PT, R17, UR9, PT, P4 ;  /* 0x0000000911007c0c */ /* 0x000fc4000bf26140 */
[----:B------:R-:W-:-:S04]  /*5ae0*/  ISETP.GT.U32.AND P2, PT, R4, 0x7, !P2 ;  /* 0x000000070400780c */ /* 0x000fc80005744070 */
[----:B------:R-:W-:-:S04]  /*5af0*/  SEL R2, RZ, 0x1, !P2 ;  /* 0x00000001ff027807 */ /* 0x000fc80005000000 */
[--C-:B------:R-:W-:Y:S01]  /*5b00*/  LOP3.LUT R0, R2, R0, R3.reuse, 0x96, !PT ;  /* 0x0000000002007212 */ /* 0x100fe200078e9603 */
[----:B------:R-:W-:Y:S01]  /*5b10*/  IMAD.MOV.U32 R2, RZ, RZ, -0x1 ;  /* 0xffffffffff027424 */ /* 0x000fe200078e00ff */
[----:B------:R-:W-:Y:S01]  /*5b20*/  PRMT R3, RZ, 0x7610, R3 ;  /* 0x00007610ff037816 */ /* 0x000fe20000000003 */
[----:B------:R-:W-:Y:S06]  /*5b30*/  @P1 BRA `(.L_x_92) ;  /* 0x0000000400541947 */ /* 0x000fec0003800000 */
[----:B------:R-:W0:Y:S01]  /*5b40*/  S2UR UR7, SR_CTAID.X ;  /* 0x00000000000779c3 */ /* 0x000e220000002500 */
[----:B------:R-:W-:Y:S01]  /*5b50*/  ULDC.64 UR8, c[0x0][0x628] ;  /* 0x00018a0000087ab9 */ /* 0x000fe20000000a00 */
[----:B------:R-:W-:Y:S01]  /*5b60*/  ULDC UR10, c[0x0][0x150] ;  /* 0x00005400000a7ab9 */ /* 0x000fe20000000800 */
[----:B------:R-:W-:Y:S01]  /*5b70*/  ISETP.NE.U32.AND P1, PT, RZ, UR8, PT ;  /* 0x00000008ff007c0c */ /* 0x000fe2000bf25070 */
[----:B------:R-:W-:Y:S01]  /*5b80*/  ULDC UR11, c[0x0][0x630] ;  /* 0x00018c00000b7ab9 */ /* 0x000fe20000000800 */
[----:B------:R-:W-:Y:S01]  /*5b90*/  ULDC UR14, c[0x0][0x154] ;  /* 0x00005500000e7ab9 */ /* 0x000fe20000000800 */
[----:B------:R-:W-:Y:S01]  /*5ba0*/  IMAD.MOV.U32 R2, RZ, RZ, R16 ;  /* 0x000000ffff027224 */ /* 0x000fe200078e0010 */
[----:B------:R-:W-:Y:S01]  /*5bb0*/  ISETP.NE.AND.EX P1, PT, RZ, UR9, PT, P1 ;  /* 0x00000009ff007c0c */ /* 0x000fe2000bf25310 */
[----:B------:R-:W1:Y:S01]  /*5bc0*/  S2UR UR12, SR_CTAID.Y ;  /* 0x00000000000c79c3 */ /* 0x000e620000002600 */
[----:B0-----:R-:W-:-:S05]  /*5bd0*/  I2FP.F32.U32 R3, UR7 ;  /* 0x0000000700037c45 */ /* 0x001fca0008201000 */
[----:B------:R-:W-:Y:S01]  /*5be0*/  FMUL R10, R3, UR10 ;  /* 0x0000000a030a7c20 */ /* 0x000fe20008400000 */
[----:B------:R-:W-:-:S05]  /*5bf0*/  IMAD.MOV.U32 R3, RZ, RZ, R17 ;  /* 0x000000ffff037224 */ /* 0x000fca00078e0011 */
[----:B------:R-:W-:Y:S05]  /*5c00*/  @!P1 BRA `(.L_x_93) ;  /* 0x0000000000289947 */ /* 0x000fea0003800000 */
[----:B------:R-:W-:Y:S02]  /*5c10*/  ULDC UR10, c[0x0][0x634] ;  /* 0x00018d00000a7ab9 */ /* 0x000fe40000000800 */
[----:B------:R-:W-:-:S05]  /*5c20*/  IADD3 R7, P1, R16, UR10, RZ ;  /* 0x0000000a10077c10 */ /* 0x000fca000ff3e0ff */
[----:B------:R-:W-:-:S04]  /*5c30*/  IMAD.X R11, RZ, RZ, R17, P1 ;  /* 0x000000ffff0b7224 */ /* 0x000fc800008e0611 */
[----:B------:R-:W-:-:S04]  /*5c40*/  IMAD.WIDE.U32 R4, R11, UR8, RZ ;  /* 0x000000080b047c25 */ /* 0x000fc8000f8e00ff */
[----:B------:R-:W-:-:S04]  /*5c50*/  IMAD.WIDE.U32 R4, P1, R7, UR9, R4 ;  /* 0x0000000907047c25 */ /* 0x000fc8000f820004 */
[----:B------:R-:W-:-:S04]  /*5c60*/  IMAD.WIDE.U32 R6, R7, UR8, RZ ;  /* 0x0000000807067c25 */ /* 0x000fc8000f8e00ff */
[----:B------:R-:W-:Y:S01]  /*5c70*/  IMAD.X R3, RZ, RZ, RZ, P1 ;  /* 0x000000ffff037224 */ /* 0x000fe200008e06ff */
[----:B------:R-:W-:Y:S01]  /*5c80*/  IADD3 RZ, P1, R7, R4, RZ ;  /* 0x0000000407ff7210 */ /* 0x000fe20007f3e0ff */
[----:B------:R-:W-:-:S04]  /*5c90*/  IMAD.MOV.U32 R2, RZ, RZ, R5 ;  /* 0x000000ffff027224 */ /* 0x000fc800078e0005 */
[----:B------:R-:W-:-:S08]  /*5ca0*/  IMAD.WIDE.U32.X R2, R11, UR9, R2, P1 ;  /* 0x000000090b027c25 */ /* 0x000fd000088e0402 */
.L_x_93:
[--C-:B------:R-:W-:Y:S01]  /*5cb0*/  SHF.R.U64 R19, R2, UR11, R3.reuse ;  /* 0x0000000b02137c19 */ /* 0x100fe20008001203 */
[----:B------:R-:W0:Y:S01]  /*5cc0*/  F2I.U32.TRUNC.NTZ R10, R10 ;  /* 0x0000000a000a7305 */ /* 0x000e22000020f000 */
[----:B------:R-:W-:Y:S01]  /*5cd0*/  SHF.R.U32.HI R2, RZ, UR11, R3 ;  /* 0x0000000bff027c19 */ /* 0x000fe20008011603 */
[----:B------:R-:W-:Y:S01]  /*5ce0*/  ULDC.64 UR8, c[0x0][0x620] ;  /* 0x0001880000087ab9 */ /* 0x000fe20000000a00 */
[----:B------:R-:W-:Y:S01]  /*5cf0*/  IADD3 R5, P1, RZ, -R19, RZ ;  /* 0x80000013ff057210 */ /* 0x000fe20007f3e0ff */
[----:B------:R-:W2:Y:S01]  /*5d00*/  LDC R15, c[0x0][0x610] ;  /* 0x00018400ff0f7b82 */ /* 0x000ea20000000800 */
[----:B-1----:R-:W-:Y:S01]  /*5d10*/  I2FP.F32.U32 R4, UR12 ;  /* 0x0000000c00047c45 */ /* 0x002fe20008201000 */
[----:B------:R-:W-:Y:S01]  /*5d20*/  ULDC UR11, c[0x0][0x658] ;  /* 0x00019600000b7ab9 */ /* 0x000fe20000000800 */
[----:B------:R-:W-:Y:S01]  /*5d30*/  ULDC UR16, c[0x0][0x648] ;  /* 0x0001920000107ab9 */ /* 0x000fe20000000800 */
[----:B------:R-:W-:Y:S02]  /*5d40*/  IMAD.X R2, RZ, RZ, ~R2, P1 ;  /* 0x000000ffff027224 */ /* 0x000fe400008e0e02 */
[----:B------:R-:W-:Y:S01]  /*5d50*/  FMUL R6, R4, UR14 ;  /* 0x0000000e04067c20 */ /* 0x000fe20008400000 */
[----:B------:R-:W-:Y:S01]  /*5d60*/  ULDC.64 UR14, c[0x0][0x640] ;  /* 0x00019000000e7ab9 */ /* 0x000fe20000000a00 */
[----:B------:R-:W-:Y:S01]  /*5d70*/  IMAD R4, R2, UR8, RZ ;  /* 0x0000000802047c24 */ /* 0x000fe2000f8e02ff */
[----:B------:R-:W-:Y:S01]  /*5d80*/  ISETP.NE.U32.AND P1, PT, RZ, UR14, PT ;  /* 0x0000000eff007c0c */ /* 0x000fe2000bf25070 */
[C---:B------:R-:W-:Y:S01]  /*5d90*/  IMAD.WIDE.U32 R2, R5.reuse, UR8, R16 ;  /* 0x0000000805027c25 */ /* 0x040fe2000f8e0010 */
[----:B0-----:R-:W-:Y:S01]  /*5da0*/  R2UR UR8, R10 ;  /* 0x000000000a0872ca */ /* 0x001fe200000e0000 */
[----:B------:R-:W0:Y:S01]  /*5db0*/  F2I.U32.TRUNC.NTZ R6, R6 ;  /* 0x0000000600067305 */ /* 0x000e22000020f000 */
[----:B------:R-:W-:Y:S01]  /*5dc0*/  ISETP.NE.AND.EX P1, PT, RZ, UR15, PT, P1 ;  /* 0x0000000fff007c0c */ /* 0x000fe2000bf25310 */
[----:B------:R-:W-:Y:S01]  /*5dd0*/  IMAD R5, R5, UR9, R4 ;  /* 0x0000000905057c24 */ /* 0x000fe2000f8e0204 */
[----:B------:R-:W-:-:S03]  /*5de0*/  ULDC UR9, c[0x0][0x618] ;  /* 0x0001860000097ab9 */ /* 0x000fc60000000800 */
[----:B------:R-:W-:-:S05]  /*5df0*/  IMAD.IADD R3, R3, 0x1, R5 ;  /* 0x0000000103037824 */ /* 0x000fca00078e0205 */
[--C-:B------:R-:W-:Y:S02]  /*5e00*/  SHF.R.U64 R10, R2, UR9, R3.reuse ;  /* 0x00000009020a7c19 */ /* 0x100fe40008001203 */
[----:B------:R-:W-:Y:S01]  /*5e10*/  SHF.R.U32.HI R3, RZ, UR9, R3 ;  /* 0x00000009ff037c19 */ /* 0x000fe20008011603 */
[----:B------:R-:W-:Y:S01]  /*5e20*/  ULDC UR9, c[0x0][0x608] ;  /* 0x0001820000097ab9 */ /* 0x000fe20000000800 */
[----:B0-----:R-:W-:Y:S02]  /*5e30*/  R2UR UR10, R6 ;  /* 0x00000000060a72ca */ /* 0x001fe400000e0000 */
[--C-:B------:R-:W-:Y:S02]  /*5e40*/  SHF.R.U64 R12, R10, UR9, R3.reuse ;  /* 0x000000090a0c7c19 */ /* 0x100fe40008001203 */
[----:B------:R-:W-:Y:S01]  /*5e50*/  SHF.R.U32.HI R3, RZ, UR9, R3 ;  /* 0x00000009ff037c19 */ /* 0x000fe20008011603 */
[----:B------:R-:W-:-:S03]  /*5e60*/  UIADD3 UR9, -UR8, URZ, URZ ;  /* 0x0000003f08097290 */ /* 0x000fc6000fffe13f */
[--C-:B------:R-:W-:Y:S01]  /*5e70*/  SHF.R.U64 R13, R12, UR11, R3.reuse ;  /* 0x0000000b0c0d7c19 */ /* 0x100fe20008001203 */
[----:B------:R-:W-:Y:S01]  /*5e80*/  ULDC UR8, c[0x0][0x144] ;  /* 0x0000510000087ab9 */ /* 0x000fe20000000800 */
[----:B------:R-:W-:-:S03]  /*5e90*/  SHF.R.U32.HI R3, RZ, UR11, R3 ;  /* 0x0000000bff037c19 */ /* 0x000fc60008011603 */
[----:B------:R-:W-:Y:S01]  /*5ea0*/  IMAD.MOV.U32 R2, RZ, RZ, R13 ;  /* 0x000000ffff027224 */ /* 0x000fe200078e000d */
[----:B------:R-:W-:Y:S06]  /*5eb0*/  @!P1 BRA `(.L_x_94) ;  /* 0x0000000000289947 */ /* 0x000fec0003800000 */
        /* <DEDUP_REMOVED lines=10> */
.L_x_94:
[----:B------:R-:W-:Y:S01]  /*5f60*/  UISETP.NE.AND UP0, UPT, UR38, URZ, UPT ;  /* 0x0000003f2600728c */ /* 0x000fe2000bf05270 */
[----:B------:R-:W-:Y:S01]  /*5f70*/  SHF.R.U64 R3, R2, UR16, R3 ;  /* 0x0000001002037c19 */ /* 0x000fe20008001203 */
[----:B------:R-:W-:Y:S01]  /*5f80*/  UIADD3 UR10, -UR10, URZ, URZ ;  /* 0x0000003f0a0a7290 */ /* 0x000fe2000fffe13f */
[----:B------:R-:W-:Y:S01]  /*5f90*/  LOP3.LUT R2, R12, UR6, RZ, 0xc0, !PT ;  /* 0x000000060c027c12 */ /* 0x000fe2000f8ec0ff */
[----:B------:R-:W-:Y:S01]  /*5fa0*/  UIMAD UR7, UR8, UR9, UR7 ;  /* 0x00000009080772a4 */ /* 0x000fe2000f8e0207 */
[----:B------:R-:W-:Y:S01]  /*5fb0*/  LOP3.LUT R5, R10, UR4, RZ, 0xc0, !PT ;  /* 0x000000040a057c12 */ /* 0x000fe2000f8ec0ff */
[----:B------:R-:W-:Y:S01]  /*5fc0*/  IMAD.MOV R4, RZ, RZ, -R3 ;  /* 0x000000ffff047224 */ /* 0x000fe200078e0a03 */
[----:B------:R-:W-:Y:S01]  /*5fd0*/  ULDC UR8, c[0x0][0x148] ;  /* 0x0000520000087ab9 */ /* 0x000fe20000000800 */
[----:B------:R-:W-:Y:S01]  /*5fe0*/  IMAD R18, R3, UR5, R2 ;  /* 0x0000000503127c24 */ /* 0x000fe2000f8e0202 */
[----:B------:R-:W-:Y:S01]  /*5ff0*/  PLOP3.LUT P1, PT, PT, PT, UP0, 0x80, 0x0 ;  /* 0x000000000000781c */ /* 0x000fe20003f2f008 */
[----:B------:R-:W-:Y:S01]  /*6000*/  IMAD.MOV.U32 R3, RZ, RZ, 0x1 ;  /* 0x00000001ff037424 */ /* 0x000fe200078e00ff */
[----:B------:R-:W-:-:S03]  /*6010*/  @UP0 UIMAD UR7, UR8, UR10, UR12 ;  /* 0x0000000a080702a4 */ /* 0x000fc6000f8e020c */
[----:B------:R-:W-:Y:S02]  /*6020*/  ULDC UR8, c[0x0][0x638] ;  /* 0x00018e0000087ab9 */ /* 0x000fe40000000800 */
[----:B------:R-:W-:Y:S02]  /*6030*/  IMAD R2, R4, UR8, R13 ;  /* 0x0000000804027c24 */ /* 0x000fe4000f8e020d */
[----:B--2---:R-:W-:Y:S01]  /*6040*/  IMAD R18, R18, R15, UR7 ;  /* 0x0000000712127e24 */ /* 0x004fe2000f8e020f */
[----:B------:R-:W-:Y:S02]  /*6050*/  ULDC UR7, c[0x0][0x600] ;  /* 0x0001800000077ab9 */ /* 0x000fe40000000800 */
[----:B------:R-:W-:-:S05]  /*6060*/  IMAD R5, R2, UR7, R5 ;  /* 0x0000000702057c24 */ /* 0x000fca000f8e0205 */
[----:B------:R-:W-:Y:S02]  /*6070*/  SEL R2, R5, R18, !P1 ;  /* 0x0000001205027207 */ /* 0x000fe40004800000 */
[----:B------:R-:W-:-:S07]  /*6080*/  SEL R18, R18, R5, !P1 ;  /* 0x0000000512127207 */ /* 0x000fce0004800000 */
.L_x_92:
[----:B------:R-:W-:Y:S05]  /*6090*/  BSYNC B1 ;  /* 0x0000000000017941 */ /* 0x000fea0003800000 */
.L_x_91:
[----:B------:R-:W-:-:S13]  /*60a0*/  LOP3.LUT P1, RZ, R3, 0xff, RZ, 0xc0, !PT ;  /* 0x000000ff03ff7812 */ /* 0x000fda000782c0ff */
[----:B------:R-:W-:Y:S05]  /*60b0*/  @P1 BRA `(.L_x_95) ;  /* 0xfffffff400081947 */ /* 0x000fea000383ffff */
[----:B------:R-:W-:Y:S05]  /*60c0*/  BSYNC B0 ;  /* 0x0000000000007941 */ /* 0x000fea0003800000 */
.L_x_83:
[----:B------:R-:W-:-:S03]  /*60d0*/  UMOV UR7, 0xffffffff ;  /* 0xffffffff00077882 */ /* 0x000fc60000000000 */
[----:B------:R-:W-:Y:S05]  /*60e0*/  BRA.DIV UR7, `(.L_x_96) ;  /* 0x0000000607d47947 */ /* 0x000fea000b800000 */
[----:B------:R-:W-:-:S13]  /*60f0*/  ELECT P6, URZ, PT ;  /* 0x00000000003f782f */ /* 0x000fda00038c0000 */
.L_x_116:
[----:B------:R-:W-:Y:S04]  /*6100*/  BSSY B0, `(.L_x_97) ;  /* 0x0000050000007945 */ /* 0x000fe80003800000 */
[----:B------:R-:W-:Y:S05]  /*6110*/  @!P6 BRA `(.L_x_98) ;  /* 0x000000040038e947 */ /* 0x000fea0003800000 */
[----:B------:R-:W-:-:S04]  /*6120*/  ULOP3.LUT UR7, UR40, 0x2, URZ, 0xfc, !UPT ;  /* 0x0000000228077892 */ /* 0x000fc8000f8efc3f */
[----:B------:R-:W-:-:S06]  /*6130*/  UISETP.NE.AND UP0, UPT, UR7, 0x3, UPT ;  /* 0x000000030700788c */ /* 0x000fcc000bf05270 */
[----:B------:R-:W-:-:S13]  /*6140*/  PLOP3.LUT P0, PT, PT, PT, UP0, 0x80, 0x0 ;  /* 0x000000000000781c */ /* 0x000fda0003f0f008 */
[----:B------:R-:W-:Y:S05]  /*6150*/  @!P0 BRA `(.L_x_99) ;  /* 0x0000000000048947 */ /* 0x000fea0003800000 */
[----:B------:R-:W-:Y:S01]  /*6160*/  BPT.TRAP 0x1 ;  /* 0x000000040000795c */ /* 0x000fe20000300000 */
.L_x_99:
[----:B------:R-:W0:Y:S01]  /*6170*/  S2R R3, SR_CgaCtaId ;  /* 0x0000000000037919 */ /* 0x000e220000008800 */
[----:B------:R-:W-:-:S04]  /*6180*/  MOV R2, 0x400 ;  /* 0x0000040000027802 */ /* 0x000fc80000000f00 */
[----:B0-----:R-:W-:Y:S02]  /*6190*/  LEA R3, R3, R2, 0x18 ;  /* 0x0000000203037211 */ /* 0x001fe400078ec0ff */
[----:B------:R-:W-:-:S03]  /*61a0*/  SHF.L.U32 R2, R0, 0x1f, RZ ;  /* 0x0000001f00027819 */ /* 0x000fc600000006ff */
[----:B------:R-:W-:-:S04]  /*61b0*/  VIADD R3, R3, 0x40 ;  /* 0x0000004003037836 */ /* 0x000fc80000000000 */
[C---:B------:R-:W-:Y:S02]  /*61c0*/  IMAD R7, R8.reuse, 0x8, R3 ;  /* 0x0000000808077824 */ /* 0x040fe400078e0203 */
[----:B------:R-:W-:Y:S02]  /*61d0*/  VIADD R8, R8, 0x1 ;  /* 0x0000000108087836 */ /* 0x000fe40000000000 */
[----:B------:R-:W0:Y:S03]  /*61e0*/  SYNCS.PHASECHK.TRANS64.TRYWAIT P0, [R7+URZ], R2 ;  /* 0x00000002070075a7 */ /* 0x000e26000800017f */
[----:B------:R-:W-:-:S04]  /*61f0*/  ISETP.NE.AND P1, PT, R8, 0x8, PT ;  /* 0x000000080800780c */ /* 0x000fc80003f25270 */
[----:B------:R-:W-:Y:S02]  /*6200*/  SEL R5, RZ, 0x1, P1 ;  /* 0x00000001ff057807 */ /* 0x000fe40000800000 */
[----:B------:R-:W-:Y:S02]  /*6210*/  SEL R8, R8, RZ, P1 ;  /* 0x000000ff08087207 */ /* 0x000fe40000800000 */
[----:B------:R-:W-:-:S03]  /*6220*/  LOP3.LUT R5, R0, R5, RZ, 0x3c, !PT ;  /* 0x0000000500057212 */ /* 0x000fc600078e3cff */
[----:B------:R-:W-:Y:S01]  /*6230*/  IMAD R9, R8, 0x8, R3 ;  /* 0x0000000808097824 */ /* 0x000fe200078e0203 */
[----:B------:R-:W-:Y:S01]  /*6240*/  SHF.L.U32 R4, R5, 0x1f, RZ ;  /* 0x0000001f05047819 */ /* 0x000fe200000006ff */
[----:B0-----:R-:W-:Y:S06]  /*6250*/  @!P0 BRA `(.L_x_100) ;  /* 0x0000000400988947 */ /* 0x001fec0003800000 */
.L_x_117:
[----:B------:R-:W1:Y:S01]  /*6260*/  SYNCS.PHASECHK.TRANS64.TRYWAIT P0, [R9+URZ], R4 ;  /* 0x00000004090075a7 */ /* 0x000e62000800017f */
[----:B------:R-:W-:-:S05]  /*6270*/  VIADD R0, R8, 0x1 ;  /* 0x0000000108007836 */ /* 0x000fca0000000000 */
[----:B------:R-:W-:-:S04]  /*6280*/  ISETP.NE.AND P1, PT, R0, 0x8, PT ;  /* 0x000000080000780c */ /* 0x000fc80003f25270 */
[----:B0-----:R-:W-:Y:S02]  /*6290*/  SEL R2, RZ, 0x1, P1 ;  /* 0x00000001ff027807 */ /* 0x001fe40000800000 */
[----:B------:R-:W-:Y:S02]  /*62a0*/  SEL R0, R0, RZ, P1 ;  /* 0x000000ff00007207 */ /* 0x000fe40000800000 */
[----:B------:R-:W-:-:S03]  /*62b0*/  LOP3.LUT R7, R5, R2, RZ, 0x3c, !PT ;  /* 0x0000000205077212 */ /* 0x000fc600078e3cff */
[----:B------:R-:W-:Y:S01]  /*62c0*/  IMAD R6, R0, 0x8, R3 ;  /* 0x0000000800067824 */ /* 0x000fe200078e0203 */
[----:B------:R-:W-:Y:S01]  /*62d0*/  SHF.L.U32 R5, R7, 0x1f, RZ ;  /* 0x0000001f07057819 */ /* 0x000fe200000006ff */
[----:B-1----:R-:W-:Y:S06]  /*62e0*/  @!P0 BRA `(.L_x_101) ;  /* 0x0000000400888947 */ /* 0x002fec0003800000 */
.L_x_118:
[----:B------:R-:W1:Y:S01]  /*62f0*/  SYNCS.PHASECHK.TRANS64.TRYWAIT P0, [R6+URZ], R5 ;  /* 0x00000005060075a7 */ /* 0x000e62000800017f */
[----:B------:R-:W-:-:S05]  /*6300*/  VIADD R0, R0, 0x1 ;  /* 0x0000000100007836 */ /* 0x000fca0000000000 */
[----:B------:R-:W-:-:S04]  /*6310*/  ISETP.NE.AND P1, PT, R0, 0x8, PT ;  /* 0x000000080000780c */ /* 0x000fc80003f25270 */
[----:B------:R-:W-:Y:S02]  /*6320*/  SEL R2, RZ, 0x1, P1 ;  /* 0x00000001ff027807 */ /* 0x000fe40000800000 */
[----:B------:R-:W-:Y:S02]  /*6330*/  SEL R0, R0, RZ, P1 ;  /* 0x000000ff00007207 */ /* 0x000fe40000800000 */
[----:B------:R-:W-:-:S03]  /*6340*/  LOP3.LUT R7, R7, R2, RZ, 0x3c, !PT ;  /* 0x0000000207077212 */ /* 0x000fc600078e3cff */
[----:B0-----:R-:W-:Y:S01]  /*6350*/  IMAD R9, R0, 0x8, R3 ;  /* 0x0000000800097824 */ /* 0x001fe200078e0203 */
[----:B------:R-:W-:Y:S01]  /*6360*/  SHF.L.U32 R4, R7, 0x1f, RZ ;  /* 0x0000001f07047819 */ /* 0x000fe200000006ff */
[----:B-1----:R-:W-:Y:S06]  /*6370*/  @!P0 BRA `(.L_x_102) ;  /* 0x0000000400788947 */ /* 0x002fec0003800000 */
.L_x_119:
        /* <DEDUP_REMOVED lines=9> */
.L_x_120:
        /* <DEDUP_REMOVED lines=9> */
.L_x_121:
        /* <DEDUP_REMOVED lines=9> */
.L_x_122:
[----:B------:R-:W1:Y:S01]  /*6530*/  SYNCS.PHASECHK.TRANS64.TRYWAIT P0, [R6+URZ], R5 ;  /* 0x00000005060075a7 */ /* 0x000e62000800017f */
[----:B------:R-:W-:-:S05]  /*6540*/  VIADD R0, R0, 0x1 ;  /* 0x0000000100007836 */ /* 0x000fca0000000000 */
[----:B------:R-:W-:-:S04]  /*6550*/  ISETP.NE.AND P1, PT, R0, 0x8, PT ;  /* 0x000000080000780c */ /* 0x000fc80003f25270 */
[----:B------:R-:W-:Y:S02]  /*6560*/  SEL R2, RZ, 0x1, P1 ;  /* 0x00000001ff027807 */ /* 0x000fe40000800000 */
[----:B------:R-:W-:Y:S02]  /*6570*/  SEL R0, R0, RZ, P1 ;  /* 0x000000ff00007207 */ /* 0x000fe40000800000 */
[----:B------:R-:W-:Y:S01]  /*6580*/  LOP3.LUT R2, R7, R2, RZ, 0x3c, !PT ;  /* 0x0000000207027212 */ /* 0x000fe200078e3cff */
[----:B-1----:R-:W-:Y:S06]  /*6590*/  @!P0 BRA `(.L_x_106) ;  /* 0x0000000400408947 */ /* 0x002fec0003800000 */
.L_x_123:
[----:B------:R-:W-:Y:S01]  /*65a0*/  IMAD R3, R0, 0x8, R3 ;  /* 0x0000000800037824 */ /* 0x000fe200078e0203 */
[----:B------:R-:W-:-:S07]  /*65b0*/  SHF.L.U32 R0, R2, 0x1f, RZ ;  /* 0x0000001f02007819 */ /* 0x000fce00000006ff */
.L_x_107:
[----:B--2---:R2:W3:Y:S02]  /*65c0*/  SYNCS.PHASECHK.TRANS64.TRYWAIT P0, [R3+URZ], R0 ;  /* 0x00000000030075a7 */ /* 0x0044e4000800017f */
[----:B---3--:R-:W-:Y:S05]  /*65d0*/  @!P0 NANOSLEEP.SYNCS 0x989680 ;  /* 0x009896800000895d */ /* 0x008fea0003900000 */
[----:B------:R-:W3:Y:S02]  /*65e0*/  @!P0 SYNCS.PHASECHK.TRANS64 P0, [R3+URZ], R0 ;  /* 0x00000000030085a7 */ /* 0x000ee4000800007f */
[----:B---3--:R-:W-:Y:S05]  /*65f0*/  @!P0 BRA `(.L_x_107) ;  /* 0xfffffffc00f08947 */ /* 0x008fea000383ffff */
.L_x_98:
[----:B------:R-:W-:Y:S05]  /*6600*/  BSYNC B0 ;  /* 0x0000000000007941 */ /* 0x000fea0003800000 */
.L_x_97:
[----:B------:R-:W-:Y:S05]  /*6610*/  EXIT ;  /* 0x000000000000794d */ /* 0x000fea0003800000 */
.L_x_15:
[----:B0-----:R0:W1:Y:S02]  /*6620*/  SYNCS.PHASECHK.TRANS64.TRYWAIT P0, [R53+URZ], R0 ;  /* 0x00000000350075a7 */ /* 0x001064000800017f */
[----:B-1----:R-:W-:Y:S05]  /*6630*/  @!P0 NANOSLEEP.SYNCS 0x989680 ;  /* 0x009896800000895d */ /* 0x002fea0003900000 */
[----:B------:R-:W1:Y:S02]  /*6640*/  @!P0 SYNCS.PHASECHK.TRANS64 P0, [R53+URZ], R0 ;  /* 0x00000000350085a7 */ /* 0x000e64000800007f */
[----:B-1----:R-:W-:Y:S05]  /*6650*/  @!P0 BRA `(.L_x_15) ;  /* 0xfffffffc00f08947 */ /* 0x002fea000383ffff */
[----:B------:R-:W-:Y:S05]  /*6660*/  BRA `(.L_x_108) ;  /* 0xffffffb000187947 */ /* 0x000fea000383ffff */
.L_x_20:
[----:B-1----:R1:W2:Y:S02]  /*6670*/  SYNCS.PHASECHK.TRANS64.TRYWAIT P1, [R3+URZ], R0 ;  /* 0x00000000030075a7 */ /* 0x0022a4000802017f */
[----:B--2---:R-:W-:Y:S05]  /*6680*/  @!P1 NANOSLEEP.SYNCS 0x989680 ;  /* 0x009896800000995d */ /* 0x004fea0003900000 */
[----:B------:R-:W2:Y:S02]  /*6690*/  @!P1 SYNCS.PHASECHK.TRANS64 P1, [R3+URZ], R0 ;  /* 0x00000000030095a7 */ /* 0x000ea4000802007f */
[----:B--2---:R-:W-:Y:S05]  /*66a0*/  @!P1 BRA `(.L_x_20) ;  /* 0xfffffffc00f09947 */ /* 0x004fea000383ffff */
[----:B------:R-:W-:Y:S05]  /*66b0*/  BRA `(.L_x_19) ;  /* 0xffffffb000807947 */ /* 0x000fea000383ffff */
.L_x_25:
[----:B-1----:R-:W-:-:S04]  /*66c0*/  IMAD.U32 R4, RZ, RZ, UR4 ;  /* 0x00000004ff047e24 */ /* 0x002fc8000f8e00ff */
[----:B------:R1:W2:Y:S03]  /*66d0*/  SYNCS.PHASECHK.TRANS64.TRYWAIT P1, [R4+URZ], R3 ;  /* 0x00000003040075a7 */ /* 0x0002a6000802017f */
[----:B--2---:R-:W-:Y:S05]  /*66e0*/  @!P1 NANOSLEEP.SYNCS 0x989680 ;  /* 0x009896800000995d */ /* 0x004fea0003900000 */
[----:B------:R-:W2:Y:S02]  /*66f0*/  @!P1 SYNCS.PHASECHK.TRANS64 P1, [R4+URZ], R3 ;  /* 0x00000003040095a7 */ /* 0x000ea4000802007f */
[----:B--2---:R-:W-:Y:S05]  /*6700*/  @!P1 BRA `(.L_x_25) ;  /* 0xfffffffc00ec9947 */ /* 0x004fea000383ffff */
[----:B------:R-:W-:Y:S05]  /*6710*/  BRA `(.L_x_24) ;  /* 0xffffffbc00287947 */ /* 0x000fea000383ffff */
.L_x_31:
[----:B--2---:R2:W3:Y:S02]  /*6720*/  SYNCS.PHASECHK.TRANS64.TRYWAIT P0, [R53+URZ+0x10], R0 ;  /* 0x00001000350075a7 */ /* 0x0044e4000800017f */
[----:B---3--:R-:W-:Y:S05]  /*6730*/  @!P0 NANOSLEEP.SYNCS 0x989680 ;  /* 0x009896800000895d */ /* 0x008fea0003900000 */
[----:B------:R-:W3:Y:S02]  /*6740*/  @!P0 SYNCS.PHASECHK.TRANS64 P0, [R53+URZ+0x10], R0 ;  /* 0x00001000350085a7 */ /* 0x000ee4000800007f */
[----:B---3--:R-:W-:Y:S05]  /*6750*/  @!P0 BRA `(.L_x_31) ;  /* 0xfffffffc00f08947 */ /* 0x008fea000383ffff */
[----:B------:R-:W-:Y:S05]  /*6760*/  BRA `(.L_x_109) ;  /* 0xffffffc800547947 */ /* 0x000fea000383ffff */
.L_x_84:
[----:B------:R-:W-:Y:S01]  /*6770*/  BSSY B1, `(.L_x_110) ;  /* 0x0000006000017945 */ /* 0x000fe20003800000 */
[----:B------:R-:W-:-:S07]  /*6780*/  IMAD.MOV.U32 R15, RZ, RZ, -0x1 ;  /* 0xffffffffff0f7424 */ /* 0x000fce00078e00ff */
[----:B------:R-:W-:Y:S05]  /*6790*/  WARPSYNC.COLLECTIVE R15, `(.L_x_111) ;  /* 0x000000000f0c7348 */ /* 0x000fea0003c00000 */
[----:B------:R-:W-:Y:S02]  /*67a0*/  ELECT P6, UR62, PT ;  /* 0x00000000003e782f */ /* 0x000fe400038c0000 */
[----:B------:R-:W-:Y:S01]  /*67b0*/  MOV R14, UR62 ;  /* 0x0000003e000e7c02 */ /* 0x000fe20008000f00 */
[----:B------:R-:W-:Y:S10]  /*67c0*/  ENDCOLLECTIVE ;  /* 0x000000000000791b */ /* 0x000ff40003800000 */
.L_x_111:
[----:B------:R-:W-:Y:S05]  /*67d0*/  BSYNC B1 ;  /* 0x0000000000017941 */ /* 0x000fea0003800000 */
.L_x_110:
[----:B------:R-:W-:Y:S05]  /*67e0*/  BRA `(.L_x_112) ;  /* 0xffffffec00487947 */ /* 0x000fea000383ffff */
.L_x_87:
[----:B-1----:R1:W2:Y:S02]  /*67f0*/  SYNCS.PHASECHK.TRANS64.TRYWAIT P1, [R7+URZ+0x40], R4 ;  /* 0x00004004070075a7 */ /* 0x0022a4000802017f */
[----:B--2---:R-:W-:Y:S05]  /*6800*/  @!P1 NANOSLEEP.SYNCS 0x989680 ;  /* 0x009896800000995d */ /* 0x004fea0003900000 */
[----:B------:R-:W2:Y:S02]  /*6810*/  @!P1 SYNCS.PHASECHK.TRANS64 P1, [R7+URZ+0x40], R4 ;  /* 0x00004004070095a7 */ /* 0x000ea4000802007f */
[----:B--2---:R-:W-:Y:S05]  /*6820*/  @!P1 BRA `(.L_x_87) ;  /* 0xfffffffc00f09947 */ /* 0x004fea000383ffff */
[----:B------:R-:W-:Y:S05]  /*6830*/  BRA `(.L_x_113) ;  /* 0xffffffec007c7947 */ /* 0x000fea000383ffff */
.L_x_96:
[----:B------:R-:W-:Y:S01]  /*6840*/  BSSY B0, `(.L_x_114) ;  /* 0x0000006000007945 */ /* 0x000fe20003800000 */
[----:B------:R-:W-:-:S07]  /*6850*/  IMAD.MOV.U32 R15, RZ, RZ, -0x1 ;  /* 0xffffffffff0f7424 */ /* 0x000fce00078e00ff */
[----:B------:R-:W-:Y:S05]  /*6860*/  WARPSYNC.COLLECTIVE R15, `(.L_x_115) ;  /* 0x000000000f0c7348 */ /* 0x000fea0003c00000 */
[----:B------:R-:W-:Y:S02]  /*6870*/  ELECT P6, UR62, PT ;  /* 0x00000000003e782f */ /* 0x000fe400038c0000 */
[----:B------:R-:W-:Y:S01]  /*6880*/  MOV R14, UR62 ;  /* 0x0000003e000e7c02 */ /* 0x000fe20008000f00 */
[----:B------:R-:W-:Y:S10]  /*6890*/  ENDCOLLECTIVE ;  /* 0x000000000000791b */ /* 0x000ff40003800000 */
.L_x_115:
[----:B------:R-:W-:Y:S05]  /*68a0*/  BSYNC B0 ;  /* 0x0000000000007941 */ /* 0x000fea0003800000 */
.L_x_114:
[----:B------:R-:W-:Y:S05]  /*68b0*/  BRA `(.L_x_116) ;  /* 0xfffffff800107947 */ /* 0x000fea000383ffff */
.L_x_100:
[----:B0-----:R0:W1:Y:S02]  /*68c0*/  SYNCS.PHASECHK.TRANS64.TRYWAIT P0, [R7+URZ], R2 ;  /* 0x00000002070075a7 */ /* 0x001064000800017f */
[----:B-1----:R-:W-:Y:S05]  /*68d0*/  @!P0 NANOSLEEP.SYNCS 0x989680 ;  /* 0x009896800000895d */ /* 0x002fea0003900000 */
[----:B------:R-:W1:Y:S02]  /*68e0*/  @!P0 SYNCS.PHASECHK.TRANS64 P0, [R7+URZ], R2 ;  /* 0x00000002070085a7 */ /* 0x000e64000800007f */
[----:B-1----:R-:W-:Y:S05]  /*68f0*/  @!P0 BRA `(.L_x_100) ;  /* 0xfffffffc00f08947 */ /* 0x002fea000383ffff */
[----:B------:R-:W-:Y:S05]  /*6900*/  BRA `(.L_x_117) ;  /* 0xfffffff800547947 */ /* 0x000fea000383ffff */
.L_x_101:
[----:B0-----:R0:W1:Y:S02]  /*6910*/  SYNCS.PHASECHK.TRANS64.TRYWAIT P0, [R9+URZ], R4 ;  /* 0x00000004090075a7 */ /* 0x001064000800017f */
[----:B-1----:R-:W-:Y:S05]  /*6920*/  @!P0 NANOSLEEP.SYNCS 0x989680 ;  /* 0x009896800000895d */ /* 0x002fea0003900000 */
[----:B------:R-:W1:Y:S02]  /*6930*/  @!P0 SYNCS.PHASECHK.TRANS64 P0, [R9+URZ], R4 ;  /* 0x00000004090085a7 */ /* 0x000e64000800007f */
[----:B-1----:R-:W-:Y:S05]  /*6940*/  @!P0 BRA `(.L_x_101) ;  /* 0xfffffffc00f08947 */ /* 0x002fea000383ffff */
[----:B------:R-:W-:Y:S05]  /*6950*/  BRA `(.L_x_118) ;  /* 0xfffffff800647947 */ /* 0x000fea000383ffff */
.L_x_102:
[----:B0-----:R0:W1:Y:S02]  /*6960*/  SYNCS.PHASECHK.TRANS64.TRYWAIT P0, [R6+URZ], R5 ;  /* 0x00000005060075a7 */ /* 0x001064000800017f */
[----:B-1----:R-:W-:Y:S05]  /*6970*/  @!P0 NANOSLEEP.SYNCS 0x989680 ;  /* 0x009896800000895d */ /* 0x002fea0003900000 */
[----:B------:R-:W1:Y:S02]  /*6980*/  @!P0 SYNCS.PHASECHK.TRANS64 P0, [R6+URZ], R5 ;  /* 0x00000005060085a7 */ /* 0x000e64000800007f */
[----:B-1----:R-:W-:Y:S05]  /*6990*/  @!P0 BRA `(.L_x_102) ;  /* 0xfffffffc00f08947 */ /* 0x002fea000383ffff */
[----:B------:R-:W-:Y:S05]  /*69a0*/  BRA `(.L_x_119) ;  /* 0xfffffff800747947 */ /* 0x000fea000383ffff */
.L_x_103:
[----:B0-----:R0:W1:Y:S02]  /*69b0*/  SYNCS.PHASECHK.TRANS64.TRYWAIT P0, [R9+URZ], R4 ;  /* 0x00000004090075a7 */ /* 0x001064000800017f */
[----:B-1----:R-:W-:Y:S05]  /*69c0*/  @!P0 NANOSLEEP.SYNCS 0x989680 ;  /* 0x009896800000895d */ /* 0x002fea0003900000 */
[----:B------:R-:W1:Y:S02]  /*69d0*/  @!P0 SYNCS.PHASECHK.TRANS64 P0, [R9+URZ], R4 ;  /* 0x00000004090085a7 */ /* 0x000e64000800007f */
[----:B-1----:R-:W-:Y:S05]  /*69e0*/  @!P0 BRA `(.L_x_103) ;  /* 0xfffffffc00f08947 */ /* 0x002fea000383ffff */
[----:B------:R-:W-:Y:S05]  /*69f0*/  BRA `(.L_x_120) ;  /* 0xfffffff800847947 */ /* 0x000fea000383ffff */
.L_x_104:
[----:B0-----:R0:W1:Y:S02]  /*6a00*/  SYNCS.PHASECHK.TRANS64.TRYWAIT P0, [R6+URZ], R5 ;  /* 0x00000005060075a7 */ /* 0x001064000800017f */
[----:B-1----:R-:W-:Y:S05]  /*6a10*/  @!P0 NANOSLEEP.SYNCS 0x989680 ;  /* 0x009896800000895d */ /* 0x002fea0003900000 */
[----:B------:R-:W1:Y:S02]  /*6a20*/  @!P0 SYNCS.PHASECHK.TRANS64 P0, [R6+URZ], R5 ;  /* 0x00000005060085a7 */ /* 0x000e64000800007f */
[----:B-1----:R-:W-:Y:S05]  /*6a30*/  @!P0 BRA `(.L_x_104) ;  /* 0xfffffffc00f08947 */ /* 0x002fea000383ffff */
[----:B------:R-:W-:Y:S05]  /*6a40*/  BRA `(.L_x_121) ;  /* 0xfffffff800947947 */ /* 0x000fea000383ffff */
.L_x_105:
[----:B0-----:R0:W1:Y:S02]  /*6a50*/  SYNCS.PHASECHK.TRANS64.TRYWAIT P0, [R9+URZ], R4 ;  /* 0x00000004090075a7 */ /* 0x001064000800017f */
[----:B-1----:R-:W-:Y:S05]  /*6a60*/  @!P0 NANOSLEEP.SYNCS 0x989680 ;  /* 0x009896800000895d */ /* 0x002fea0003900000 */
[----:B------:R-:W1:Y:S02]  /*6a70*/  @!P0 SYNCS.PHASECHK.TRANS64 P0, [R9+URZ], R4 ;  /* 0x00000004090085a7 */ /* 0x000e64000800007f */
[----:B-1----:R-:W-:Y:S05]  /*6a80*/  @!P0 BRA `(.L_x_105) ;  /* 0xfffffffc00f08947 */ /* 0x002fea000383ffff */
[----:B------:R-:W-:Y:S05]  /*6a90*/  BRA `(.L_x_122) ;  /* 0xfffffff800a47947 */ /* 0x000fea000383ffff */
.L_x_106:
[----:B-1----:R1:W2:Y:S02]  /*6aa0*/  SYNCS.PHASECHK.TRANS64.TRYWAIT P0, [R6+URZ], R5 ;  /* 0x00000005060075a7 */ /* 0x0022a4000800017f */
[----:B--2---:R-:W-:Y:S05]  /*6ab0*/  @!P0 NANOSLEEP.SYNCS 0x989680 ;  /* 0x009896800000895d */ /* 0x004fea0003900000 */
[----:B------:R-:W2:Y:S02]  /*6ac0*/  @!P0 SYNCS.PHASECHK.TRANS64 P0, [R6+URZ], R5 ;  /* 0x00000005060085a7 */ /* 0x000ea4000800007f */
[----:B--2---:R-:W-:Y:S05]  /*6ad0*/  @!P0 BRA `(.L_x_106) ;  /* 0xfffffffc00f08947 */ /* 0x004fea000383ffff */
[----:B------:R-:W-:Y:S05]  /*6ae0*/  BRA `(.L_x_123) ;  /* 0xfffffff800ac7947 */ /* 0x000fea000383ffff */
.L_x_124:
[----:B------:R-:W-:-:S00]  /*6af0*/  BRA `(.L_x_124) ;  /* 0xfffffffc00fc7947 */ /* 0x000fc0000383ffff */
[----:B------:R-:W-:-:S00]  /*6b00*/  NOP ;  /* 0x0000000000007918 */ /* 0x000fc00000000000 */
[----:B------:R-:W-:-:S00]  /*6b10*/  NOP ;  /* 0x0000000000007918 */ /* 0x000fc00000000000 */
[----:B------:R-:W-:-:S00]  /*6b20*/  NOP ;  /* 0x0000000000007918 */ /* 0x000fc00000000000 */
[----:B------:R-:W-:-:S00]  /*6b30*/  NOP ;  /* 0x0000000000007918 */ /* 0x000fc00000000000 */
[----:B------:R-:W-:-:S00]  /*6b40*/  NOP ;  /* 0x0000000000007918 */ /* 0x000fc00000000000 */
[----:B------:R-:W-:-:S00]  /*6b50*/  NOP ;  /* 0x0000000000007918 */ /* 0x000fc00000000000 */
[----:B------:R-:W-:-:S00]  /*6b60*/  NOP ;  /* 0x0000000000007918 */ /* 0x000fc00000000000 */
[----:B------:R-:W-:-:S00]  /*6b70*/  NOP ;  /* 0x0000000000007918 */ /* 0x000fc00000000000 */
.L_x_125:


//--------------------- .nv.global.init           --------------------------
	.section	.nv.global.init,"aw",@progbits
.nv.global.init:
	.type		$str$22,@object
	.size		$str$22,($str$23 - $str$22)
$str$22:
        /*0000*/ 	.byte	0x6b, 0x5f, 0x74, 0x69, 0x6c, 0x65, 0x5f, 0x63, 0x6f, 0x75, 0x6e, 0x74, 0x20, 0x3e, 0x3d, 0x20
        /*0010*/ 	.byte	0x31, 0x00
	.type		$str$23,@object
	.size		$str$23,(__unnamed_1 - $str$23)
$str$23:
        /*0012*/ 	.byte	0x2f, 0x74, 0x6d, 0x70, 0x2f, 0x63, 0x75, 0x74, 0x6c, 0x61, 0x73, 0x73, 0x5f, 0x73, 0x77, 0x65
        /*0022*/ 	.byte	0x65, 0x70, 0x5f, 0x73, 0x72, 0x63, 0x2f, 0x69, 0x6e, 0x63, 0x6c, 0x75, 0x64, 0x65, 0x2f, 0x63
        /*0032*/ 	.byte	0x75, 0x74, 0x6c, 0x61, 0x73, 0x73, 0x2f, 0x67, 0x65, 0x6d, 0x6d, 0x2f, 0x63, 0x6f, 0x6c, 0x6c
        /*0042*/ 	.byte	0x65, 0x63, 0x74, 0x69, 0x76, 0x65, 0x2f, 0x73, 0x6d, 0x39, 0x30, 0x5f, 0x6d, 0x6d, 0x61, 0x5f
        /*0052*/ 	.byte	0x74, 0x6d, 0x61, 0x5f, 0x67, 0x6d, 0x6d, 0x61, 0x5f, 0x73, 0x73, 0x5f, 0x77, 0x61, 0x72, 0x70
        /*0062*/ 	.byte	0x73, 0x70, 0x65, 0x63, 0x69, 0x61, 0x6c, 0x69, 0x7a, 0x65, 0x64, 0x2e, 0x68, 0x70, 0x70, 0x00
	.type		__unnamed_1,@object
	.size		__unnamed_1,(.L_0 - __unnamed_1)
__unnamed_1:
        /*0072*/ 	.byte	0x76, 0x6f, 0x69, 0x64, 0x20, 0x63, 0x75, 0x74, 0x6c, 0x61, 0x73, 0x73, 0x3a, 0x3a, 0x67, 0x65
        /* <DEDUP_REMOVED lines=179> */
        /*0bb2*/ 	.byte	0x69, 0x74, 0x79, 0x5d, 0x00
.L_0:


//--------------------- .nv.shared._ZN7cutlass13device_kernelINS_4gemm6kernel13GemmUniversalIN4cute5tupleIJiiiiEEENS1_10collective13CollectiveMmaINS1_34MainloopSm90TmaGmmaWarpSpecializedILi8ENS5_IJNS4_1CILi1EEESB_SB_EEENS1_32KernelTmaWarpSpecializedPingpongEEENS5_IJNSA_ILi64EEENSA_ILi48EEENSA_ILi128EEEEEENS_6half_tENS5_IJlSB_lEEESJ_SK_NS4_8TiledMMAINS4_8MMA_AtomIJNS4_4SM904GMMA25MMA_64x16x16_F32F16F16_SSILNSO_5MajorE0ELSQ_0ELNSO_7ScaleInE1ELSR_1EEEEEENS4_6LayoutISC_NS5_IJNSA_ILi0EEESV_SV_EEEEENS5_IJNS4_10UnderscoreESY_SY_EEEEENS4_13SM90_TMA_LOADENS4_14ComposedLayoutINS4_7SwizzleILi3ELi4ELi3EEENS4_18smem_ptr_flag_bitsILi16EEENSU_INS5_IJNSA_ILi8EEESF_EEENS5_IJSF_SB_EEEEEEEvNS4_8identityES11_S1B_vS1C_EENS_8epilogue10collective6detail29Sm90TmaWarpSpecializedAdapterINS1F_15DefaultEpilogueISJ_SK_SK_NS1E_6thread17LinearCombinationISJ_Li1EffLNS1J_9ScaleType4KindE0ELNS_15FloatRoundStyleE2ESJ_EENS1_15EpilogueDefaultEEEEEvvEEEEvNT_6ParamsE --------------------------
	.section	.nv.shared._ZN7cutlass13device_kernelINS_4gemm6kernel13GemmUniversalIN4cute5tupleIJiiiiEEENS1_10collective13CollectiveMmaINS1_34MainloopSm90TmaGmmaWarpSpecializedILi8ENS5_IJNS4_1CILi1EEESB_SB_EEENS1_32KernelTmaWarpSpecializedPingpongEEENS5_IJNSA_ILi64EEENSA_ILi48EEENSA_ILi128EEEEEENS_6half_tENS5_IJlSB_lEEESJ_SK_NS4_8TiledMMAINS4_8MMA_AtomIJNS4_4SM904GMMA25MMA_64x16x16_F32F16F16_SSILNSO_5MajorE0ELSQ_0ELNSO_7ScaleInE1ELSR_1EEEEEENS4_6LayoutISC_NS5_IJNSA_ILi0EEESV_SV_EEEEENS5_IJNS4_10UnderscoreESY_SY_EEEEENS4_13SM90_TMA_LOADENS4_14ComposedLayoutINS4_7SwizzleILi3ELi4ELi3EEENS4_18smem_ptr_flag_bitsILi16EEENSU_INS5_IJNSA_ILi8EEESF_EEENS5_IJSF_SB_EEEEEEEvNS4_8identityES11_S1B_vS1C_EENS_8epilogue10collective6detail29Sm90TmaWarpSpecializedAdapterINS1F_15DefaultEpilogueISJ_SK_SK_NS1E_6thread17LinearCombinationISJ_Li1EffLNS1J_9ScaleType4KindE0ELNS_15FloatRoundStyleE2ESJ_EENS1_15EpilogueDefaultEEEEEvvEEEEvNT_6ParamsE,"aw",@nobits
	.sectionflags	@""
	.align	16
	.zero		1024


//--------------------- .nv.shared.reserved.0     --------------------------
	.section	.nv.shared.reserved.0,"aw",@nobits
	.weak		__nv_reservedSMEM_offset_0_alias
	.size		__nv_reservedSMEM_offset_0_alias, 0, 0
	.other		__nv_reservedSMEM_offset_0_alias,@"STO_CUDA_RESERVED_SHARED STV_DEFAULT"
__nv_reservedSMEM_offset_0_alias:
	.zero		0


//--------------------- .nv.global                --------------------------
	.section	.nv.global,"aw",@nobits
.nv.global:
	.type		_ZN39_INTERNAL_7d825515_4_k_cu_724aab76_83274cute1_E,@object
	.size		_ZN39_INTERNAL_7d825515_4_k_cu_724aab76_83274cute1_E,(_ZN39_INTERNAL_7d825515_4_k_cu_724aab76_83274cuda3std3__45__cpo6cbeginE - _ZN39_INTERNAL_7d825515_4_k_cu_724aab76_83274cute1_E)
_ZN39_INTERNAL_7d825515_4_k_cu_724aab76_83274cute1_E:
	.zero		1
	.type		_ZN39_INTERNAL_7d825515_4_k_cu_724aab76_83274cuda3std3__45__cpo6cbeginE,@object
	.size		_ZN39_INTERNAL_7d825515_4_k_cu_724aab76_83274cuda3std3__45__cpo6cbeginE,(_ZN39_INTERNAL_7d825515_4_k_cu_724aab76_83274cuda3std3__48in_placeE - _ZN39_INTERNAL_7d825515_4_k_cu_724aab76_83274cuda3std3__45__cpo6cbeginE)
_ZN39_INTERNAL_7d825515_4_k_cu_724aab76_83274cuda3std3__45__cpo6cbeginE:
	.zero		1
	.type		_ZN39_INTERNAL_7d825515_4_k_cu_724aab76_83274cuda3std3__48in_placeE,@object
	.size		_ZN39_INTERNAL_7d825515_4_k_cu_724aab76_83274cuda3std3__48in_placeE,(_ZN39_INTERNAL_7d825515_4_k_cu_724aab76_83274cuda3std6ranges3__45__cpo9iter_moveE - _ZN39_INTERNAL_7d825515_4_k_cu_724aab76_83274cuda3std3__48in_placeE)
_ZN39_INTERNAL_7d825515_4_k_cu_724aab76_83274cuda3std3__48in_placeE:
	.zero		1
	.type		_ZN39_INTERNAL_7d825515_4_k_cu_724aab76_83274cuda3std6ranges3__45__cpo9iter_moveE,@object
	.size		_ZN39_INTERNAL_7d825515_4_k_cu_724aab76_83274cuda3std6ranges3__45__cpo9iter_moveE,(_ZN39_INTERNAL_7d825515_4_k_cu_724aab76_83274cuda3std3__45__cpo5beginE - _ZN39_INTERNAL_7d825515_4_k_cu_724aab76_83274cuda3std6ranges3__45__cpo9iter_moveE)
_ZN39_INTERNAL_7d825515_4_k_cu_724aab76_83274cuda3std6ranges3__45__cpo9iter_moveE:
	.zero		1
	.type		_ZN39_INTERNAL_7d825515_4_k_cu_724aab76_83274cuda3std3__45__cpo5beginE,@object
	.size		_ZN39_INTERNAL_7d825515_4_k_cu_724aab76_83274cuda3std3__45__cpo5beginE,(_ZN39_INTERNAL_7d825515_4_k_cu_724aab76_83274cuda3std3__441_GLOBAL__N__7d825515_4_k_cu_724aab76_83276ignoreE - _ZN39_INTERNAL_7d825515_4_k_cu_724aab76_83274cuda3std3__45__cpo5beginE)
_ZN39_INTERNAL_7d825515_4_k_cu_724aab76_83274cuda3std3__45__cpo5beginE:
	.zero		1
	.type		_ZN39_INTERNAL_7d825515_4_k_cu_724aab76_83274cuda3std3__441_GLOBAL__N__7d825515_4_k_cu_724aab76_83276ignoreE,@object
	.size		_ZN39_INTERNAL_7d825515_4_k_cu_724aab76_83274cuda3std3__441_GLOBAL__N__7d825515_4_k_cu_724aab76_83276ignoreE,(_ZN39_INTERNAL_7d825515_4_k_cu_724aab76_83274cute7productE - _ZN39_INTERNAL_7d825515_4_k_cu_724aab76_83274cuda3std3__441_GLOBAL__N__7d825515_4_k_cu_724aab76_83276ignoreE)
_ZN39_INTERNAL_7d825515_4_k_cu_724aab76_83274cuda3std3__441_GLOBAL__N__7d825515_4_k_cu_724aab76_83276ignoreE:
	.zero		1
	.type		_ZN39_INTERNAL_7d825515_4_k_cu_724aab76_83274cute7productE,@object
	.size		_ZN39_INTERNAL_7d825515_4_k_cu_724aab76_83274cute7productE,(_ZN39_INTERNAL_7d825515_4_k_cu_724aab76_83274cuda3std3__45__cpo3endE - _ZN39_INTERNAL_7d825515_4_k_cu_724aab76_83274cute7productE)
_ZN39_INTERNAL_7d825515_4_k_cu_724aab76_83274cute7productE:
	.zero		1
	.type		_ZN39_INTERNAL_7d825515_4_k_cu_724aab76_83274cuda3std3__45__cpo3endE,@object
	.size		_ZN39_INTERNAL_7d825515_4_k_cu_724aab76_83274cuda3std3__45__cpo3endE,(_ZN39_INTERNAL_7d825515_4_k_cu_724aab76_83274cuda3std3__419piecewise_constructE - _ZN39_INTERNAL_7d825515_4_k_cu_724aab76_83274cuda3std3__45__cpo3endE)
_ZN39_INTERNAL_7d825515_4_k_cu_724aab76_83274cuda3std3__45__cpo3endE:
	.zero		1
	.type		_ZN39_INTERNAL_7d825515_4_k_cu_724aab76_83274cuda3std3__419piecewise_constructE,@object
	.size		_ZN39_INTERNAL_7d825515_4_k_cu_724aab76_83274cuda3std3__419piecewise_constructE,(_ZN39_INTERNAL_7d825515_4_k_cu_724aab76_83274cuda3std3__45__cpo4cendE - _ZN39_INTERNAL_7d825515_4_k_cu_724aab76_83274cuda3std3__419piecewise_constructE)
_ZN39_INTERNAL_7d825515_4_k_cu_724aab76_83274cuda3std3__419piecewise_constructE:
	.zero		1
	.type		_ZN39_INTERNAL_7d825515_4_k_cu_724aab76_83274cuda3std3__45__cpo4cendE,@object
	.size		_ZN39_INTERNAL_7d825515_4_k_cu_724aab76_83274cuda3std3__45__cpo4cendE,(_ZN39_INTERNAL_7d825515_4_k_cu_724aab76_83274cuda3std6ranges3__45__cpo4swapE - _ZN39_INTERNAL_7d825515_4_k_cu_724aab76_83274cuda3std3__45__cpo4cendE)
_ZN39_INTERNAL_7d825515_4_k_cu_724aab76_83274cuda3std3__45__cpo4cendE:
	.zero		1
	.type		_ZN39_INTERNAL_7d825515_4_k_cu_724aab76_83274cuda3std6ranges3__45__cpo4swapE,@object
	.size		_ZN39_INTERNAL_7d825515_4_k_cu_724aab76_83274cuda3std6ranges3__45__cpo4swapE,(.L_8 - _ZN39_INTERNAL_7d825515_4_k_cu_724aab76_83274cuda3std6ranges3__45__cpo4swapE)
_ZN39_INTERNAL_7d825515_4_k_cu_724aab76_83274cuda3std6ranges3__45__cpo4swapE:
	.zero		1
.L_8:


//--------------------- .nv.constant0._ZN7cutlass13device_kernelINS_4gemm6kernel13GemmUniversalIN4cute5tupleIJiiiiEEENS1_10collective13CollectiveMmaINS1_34MainloopSm90TmaGmmaWarpSpecializedILi8ENS5_IJNS4_1CILi1EEESB_SB_EEENS1_32KernelTmaWarpSpecializedPingpongEEENS5_IJNSA_ILi64EEENSA_ILi48EEENSA_ILi128EEEEEENS_6half_tENS5_IJlSB_lEEESJ_SK_NS4_8TiledMMAINS4_8MMA_AtomIJNS4_4SM904GMMA25MMA_64x16x16_F32F16F16_SSILNSO_5MajorE0ELSQ_0ELNSO_7ScaleInE1ELSR_1EEEEEENS4_6LayoutISC_NS5_IJNSA_ILi0EEESV_SV_EEEEENS5_IJNS4_10UnderscoreESY_SY_EEEEENS4_13SM90_TMA_LOADENS4_14ComposedLayoutINS4_7SwizzleILi3ELi4ELi3EEENS4_18smem_ptr_flag_bitsILi16EEENSU_INS5_IJNSA_ILi8EEESF_EEENS5_IJSF_SB_EEEEEEEvNS4_8identityES11_S1B_vS1C_EENS_8epilogue10collective6detail29Sm90TmaWarpSpecializedAdapterINS1F_15DefaultEpilogueISJ_SK_SK_NS1E_6thread17LinearCombinationISJ_Li1EffLNS1J_9ScaleType4KindE0ELNS_15FloatRoundStyleE2ESJ_EENS1_15EpilogueDefaultEEEEEvvEEEEvNT_6ParamsE --------------------------
	.section	.nv.constant0._ZN7cutlass13device_kernelINS_4gemm6kernel13GemmUniversalIN4cute5tupleIJiiiiEEENS1_10collective13CollectiveMmaINS1_34MainloopSm90TmaGmmaWarpSpecializedILi8ENS5_IJNS4_1CILi1EEESB_SB_EEENS1_32KernelTmaWarpSpecializedPingpongEEENS5_IJNSA_ILi64EEENSA_ILi48EEENSA_ILi128EEEEEENS_6half_tENS5_IJlSB_lEEESJ_SK_NS4_8TiledMMAINS4_8MMA_AtomIJNS4_4SM904GMMA25MMA_64x16x16_F32F16F16_SSILNSO_5MajorE0ELSQ_0ELNSO_7ScaleInE1ELSR_1EEEEEENS4_6LayoutISC_NS5_IJNSA_ILi0EEESV_SV_EEEEENS5_IJNS4_10UnderscoreESY_SY_EEEEENS4_13SM90_TMA_LOADENS4_14ComposedLayoutINS4_7SwizzleILi3ELi4ELi3EEENS4_18smem_ptr_flag_bitsILi16EEENSU_INS5_IJNSA_ILi8EEESF_EEENS5_IJSF_SB_EEEEEEEvNS4_8identityES11_S1B_vS1C_EENS_8epilogue10collective6detail29Sm90TmaWarpSpecializedAdapterINS1F_15DefaultEpilogueISJ_SK_SK_NS1E_6thread17LinearCombinationISJ_Li1EffLNS1J_9ScaleType4KindE0ELNS_15FloatRoundStyleE2ESJ_EENS1_15EpilogueDefaultEEEEEvvEEEEvNT_6ParamsE,"a",@progbits
	.sectionflags	@""
	.align	4
.nv.constant0._ZN7cutlass13device_kernelINS_4gemm6kernel13GemmUniversalIN4cute5tupleIJiiiiEEENS1_10collective13CollectiveMmaINS1_34MainloopSm90TmaGmmaWarpSpecializedILi8ENS5_IJNS4_1CILi1EEESB_SB_EEENS1_32KernelTmaWarpSpecializedPingpongEEENS5_IJNSA_ILi64EEENSA_ILi48EEENSA_ILi128EEEEEENS_6half_tENS5_IJlSB_lEEESJ_SK_NS4_8TiledMMAINS4_8MMA_AtomIJNS4_4SM904GMMA25MMA_64x16x16_F32F16F16_SSILNSO_5MajorE0ELSQ_0ELNSO_7ScaleInE1ELSR_1EEEEEENS4_6LayoutISC_NS5_IJNSA_ILi0EEESV_SV_EEEEENS5_IJNS4_10UnderscoreESY_SY_EEEEENS4_13SM90_TMA_LOADENS4_14ComposedLayoutINS4_7SwizzleILi3ELi4ELi3EEENS4_18smem_ptr_flag_bitsILi16EEENSU_INS5_IJNSA_ILi8EEESF_EEENS5_IJSF_SB_EEEEEEEvNS4_8identityES11_S1B_vS1C_EENS_8epilogue10collective6detail29Sm90TmaWarpSpecializedAdapterINS1F_15DefaultEpilogueISJ_SK_SK_NS1E_6thread17LinearCombinationISJ_Li1EffLNS1J_9ScaleType4KindE0ELNS_15FloatRoundStyleE2ESJ_EENS1_15EpilogueDefaultEEEEEvvEEEEvNT_6ParamsE:
	.zero		1664


//--------------------- SYMBOLS --------------------------

	.type		.nv.reservedSmem.offset0,@object
	.size		.nv.reservedSmem.offset0,0x4
	.type		__assertfail,@function
